// auto-generated by cutlass_sweep.gemm — config: {"arch": "sm_90", "cluster_m": 2, "cluster_n": 1, "dtype": "e5m2", "dtype_b": "e5m2", "layout": "nt", "stages": 0, "tile_k": 32, "tile_m": 64, "tile_n": 256}
#include "cutlass/cutlass.h"
#include "cutlass/gemm/collective/collective_builder.hpp"
#include "cutlass/gemm/device/gemm_universal_adapter.h"
#include "cutlass/gemm/kernel/gemm_universal.hpp"
#include "cutlass/epilogue/collective/collective_builder.hpp"

using ElemA = cutlass::float_e5m2_t;
using ElemB = cutlass::float_e5m2_t;
using ElemCD = cutlass::float_e5m2_t;
using Acc  = float;
using TileShape    = cute::Shape<cute::_64, cute::_256, cute::_32>;
using ClusterShape = cute::Shape<cute::_2, cute::_1, cute::_1>;

using CollectiveEpilogue = typename cutlass::epilogue::collective::CollectiveBuilder<
    cutlass::arch::Sm90, cutlass::arch::OpClassTensorOp,
    TileShape, ClusterShape,
    cutlass::epilogue::collective::EpilogueTileAuto,
    Acc, Acc,
    ElemCD, cutlass::layout::RowMajor, 128 / cutlass::sizeof_bits<ElemCD>::value,
    ElemCD, cutlass::layout::RowMajor, 128 / cutlass::sizeof_bits<ElemCD>::value,
    cutlass::epilogue::collective::EpilogueScheduleAuto
  >::CollectiveOp;

using CollectiveMainloop = typename cutlass::gemm::collective::CollectiveBuilder<
    cutlass::arch::Sm90, cutlass::arch::OpClassTensorOp,
    ElemA, cutlass::layout::RowMajor, 128 / cutlass::sizeof_bits<ElemA>::value,
    ElemB, cutlass::layout::ColumnMajor, 128 / cutlass::sizeof_bits<ElemB>::value,
    Acc,
    TileShape, ClusterShape,
    cutlass::gemm::collective::StageCountAutoCarveout<static_cast<int>(sizeof(typename CollectiveEpilogue::SharedStorage))>,
    cutlass::gemm::collective::KernelScheduleAuto
  >::CollectiveOp;

using GemmKernel = cutlass::gemm::kernel::GemmUniversal<
    cute::Shape<int,int,int,int>,
    CollectiveMainloop,
    CollectiveEpilogue
>;
using Gemm = cutlass::gemm::device::GemmUniversalAdapter<GemmKernel>;

// Force the device kernel symbol into the cubin without needing a host main.
auto* _anchor = &cutlass::device_kernel<GemmKernel>;


// ===== COMPILED SASS (sm_90a) =====

	.target	sm_90a

	.elftype	@"ET_EXEC"


//--------------------- .note.nv.tkinfo           --------------------------
	.section	.note.nv.tkinfo,"",@"SHT_NOTE"
	.sectionflags	@"SHF_NOTE_NV_TKINFO"
	.tkinfo
        /*0018*/ 	.word	0x00000002
        /*0030*/ 	.string	""
        /*0030*/ 	.string	"ptxas"
        /*0030*/ 	.string	"Cuda compilation tools, release 13.0, V13.0.88"
        /*0030*/ 	.string	"Build cuda_13.0.r13.0/compiler.36424714_0"
        /*0030*/ 	.string	"-arch sm_90a -m 64 "



//--------------------- .note.nv.cuinfo           --------------------------
	.section	.note.nv.cuinfo,"",@"SHT_NOTE"
	.sectionflags	@"SHF_NOTE_NV_CUINFO"
        /*0018*/ 	.short	0x0002
        /*001a*/ 	.short	0x005a
        /*001c*/ 	.short	0x0082
	.zero		2


//--------------------- .nv.info                  --------------------------
	.section	.nv.info,"",@"SHT_CUDA_INFO"
	.align	4


	//----- nvinfo : EIATTR_REGCOUNT
	.align		4
        /*0000*/ 	.byte	0x04, 0x2f
        /*0002*/ 	.short	(.L_12 - .L_11)
	.align		4
.L_11:
        /*0004*/ 	.word	index@(_ZN7cutlass13device_kernelINS_4gemm6kernel13GemmUniversalIN4cute5tupleIJiiiiEEENS1_10collective13CollectiveMmaINS1_37MainloopSm90TmaGmmaWarpSpecializedFP8ILi22ENS5_IJNS4_1CILi2EEENSA_ILi1EEESC_EEENS1_32KernelTmaWarpSpecializedPingpongEEENS5_IJNSA_ILi64EEENSA_ILi256EEENSA_ILi32EEEEEENS_12float_e5m2_tENS5_IJlSC_lEEESK_SL_NS4_8TiledMMAINS4_8MMA_AtomIJNS4_4SM904GMMA31MMA_64x256x32_F32E5M2E5M2_SS_TNILNSP_7ScaleInE1ELSR_1EEEEEENS4_6LayoutINS5_IJSC_SC_SC_EEENS5_IJNSA_ILi0EEESW_SW_EEEEENS5_IJNS4_10UnderscoreESZ_SZ_EEEEENS4_13SM90_TMA_LOADENS4_14ComposedLayoutINS4_7SwizzleILi1ELi4ELi3EEENS4_18smem_ptr_flag_bitsILi8EEENSU_INS5_IJNSA_ILi8EEESI_EEENS5_IJSI_SC_EEEEEEEvNS4_8identityENS4_23SM90_TMA_LOAD_MULTICASTES1C_vS1D_EENS_8epilogue10collective6detail29Sm90TmaWarpSpecializedAdapterINS1H_15DefaultEpilogueISK_SL_SL_NS1G_6thread17LinearCombinationISK_Li1EffLNS1L_9ScaleType4KindE0ELNS_15FloatRoundStyleE2ESK_EENS1_15EpilogueDefaultEEEEEvvEEEEvNT_6ParamsE)
        /*0008*/ 	.word	0x000000a8


	//----- nvinfo : EIATTR_FRAME_SIZE
	.align		4
.L_12:
        /*000c*/ 	.byte	0x04, 0x11
        /*000e*/ 	.short	(.L_14 - .L_13)
	.align		4
.L_13:
        /*0010*/ 	.word	index@(_ZN7cutlass13device_kernelINS_4gemm6kernel13GemmUniversalIN4cute5tupleIJiiiiEEENS1_10collective13CollectiveMmaINS1_37MainloopSm90TmaGmmaWarpSpecializedFP8ILi22ENS5_IJNS4_1CILi2EEENSA_ILi1EEESC_EEENS1_32KernelTmaWarpSpecializedPingpongEEENS5_IJNSA_ILi64EEENSA_ILi256EEENSA_ILi32EEEEEENS_12float_e5m2_tENS5_IJlSC_lEEESK_SL_NS4_8TiledMMAINS4_8MMA_AtomIJNS4_4SM904GMMA31MMA_64x256x32_F32E5M2E5M2_SS_TNILNSP_7ScaleInE1ELSR_1EEEEEENS4_6LayoutINS5_IJSC_SC_SC_EEENS5_IJNSA_ILi0EEESW_SW_EEEEENS5_IJNS4_10UnderscoreESZ_SZ_EEEEENS4_13SM90_TMA_LOADENS4_14ComposedLayoutINS4_7SwizzleILi1ELi4ELi3EEENS4_18smem_ptr_flag_bitsILi8EEENSU_INS5_IJNSA_ILi8EEESI_EEENS5_IJSI_SC_EEEEEEEvNS4_8identityENS4_23SM90_TMA_LOAD_MULTICASTES1C_vS1D_EENS_8epilogue10collective6detail29Sm90TmaWarpSpecializedAdapterINS1H_15DefaultEpilogueISK_SL_SL_NS1G_6thread17LinearCombinationISK_Li1EffLNS1L_9ScaleType4KindE0ELNS_15FloatRoundStyleE2ESK_EENS1_15EpilogueDefaultEEEEEvvEEEEvNT_6ParamsE)
        /*0014*/ 	.word	0x00000118


	//----- nvinfo : EIATTR_MIN_STACK_SIZE
	.align		4
.L_14:
        /*0018*/ 	.byte	0x04, 0x12
        /*001a*/ 	.short	(.L_16 - .L_15)
	.align		4
.L_15:
        /*001c*/ 	.word	index@(_ZN7cutlass13device_kernelINS_4gemm6kernel13GemmUniversalIN4cute5tupleIJiiiiEEENS1_10collective13CollectiveMmaINS1_37MainloopSm90TmaGmmaWarpSpecializedFP8ILi22ENS5_IJNS4_1CILi2EEENSA_ILi1EEESC_EEENS1_32KernelTmaWarpSpecializedPingpongEEENS5_IJNSA_ILi64EEENSA_ILi256EEENSA_ILi32EEEEEENS_12float_e5m2_tENS5_IJlSC_lEEESK_SL_NS4_8TiledMMAINS4_8MMA_AtomIJNS4_4SM904GMMA31MMA_64x256x32_F32E5M2E5M2_SS_TNILNSP_7ScaleInE1ELSR_1EEEEEENS4_6LayoutINS5_IJSC_SC_SC_EEENS5_IJNSA_ILi0EEESW_SW_EEEEENS5_IJNS4_10UnderscoreESZ_SZ_EEEEENS4_13SM90_TMA_LOADENS4_14ComposedLayoutINS4_7SwizzleILi1ELi4ELi3EEENS4_18smem_ptr_flag_bitsILi8EEENSU_INS5_IJNSA_ILi8EEESI_EEENS5_IJSI_SC_EEEEEEEvNS4_8identityENS4_23SM90_TMA_LOAD_MULTICASTES1C_vS1D_EENS_8epilogue10collective6detail29Sm90TmaWarpSpecializedAdapterINS1H_15DefaultEpilogueISK_SL_SL_NS1G_6thread17LinearCombinationISK_Li1EffLNS1L_9ScaleType4KindE0ELNS_15FloatRoundStyleE2ESK_EENS1_15EpilogueDefaultEEEEEvvEEEEvNT_6ParamsE)
        /*0020*/ 	.word	0x00000118
.L_16:


//--------------------- .nv.compat                --------------------------
	.section	.nv.compat,"",@"SHT_CUDA_COMPAT_INFO"
	.align	4
        /*0000*/ 	.byte	0x02, 0x09, 0x01, 0x00, 0x02, 0x02, 0x04, 0x00, 0x02, 0x05, 0x05, 0x00, 0x03, 0x07, 0x01, 0x01
        /*0010*/ 	.byte	0x02, 0x03, 0x01, 0x00, 0x02, 0x06, 0x01, 0x00, 0x04, 0x0b, 0x08, 0x00, 0x00, 0x00, 0x00, 0x00
        /*0020*/ 	.byte	0x00, 0x00, 0x00, 0x00


//--------------------- .nv.info._ZN7cutlass13device_kernelINS_4gemm6kernel13GemmUniversalIN4cute5tupleIJiiiiEEENS1_10collective13CollectiveMmaINS1_37MainloopSm90TmaGmmaWarpSpecializedFP8ILi22ENS5_IJNS4_1CILi2EEENSA_ILi1EEESC_EEENS1_32KernelTmaWarpSpecializedPingpongEEENS5_IJNSA_ILi64EEENSA_ILi256EEENSA_ILi32EEEEEENS_12float_e5m2_tENS5_IJlSC_lEEESK_SL_NS4_8TiledMMAINS4_8MMA_AtomIJNS4_4SM904GMMA31MMA_64x256x32_F32E5M2E5M2_SS_TNILNSP_7ScaleInE1ELSR_1EEEEEENS4_6LayoutINS5_IJSC_SC_SC_EEENS5_IJNSA_ILi0EEESW_SW_EEEEENS5_IJNS4_10UnderscoreESZ_SZ_EEEEENS4_13SM90_TMA_LOADENS4_14ComposedLayoutINS4_7SwizzleILi1ELi4ELi3EEENS4_18smem_ptr_flag_bitsILi8EEENSU_INS5_IJNSA_ILi8EEESI_EEENS5_IJSI_SC_EEEEEEEvNS4_8identityENS4_23SM90_TMA_LOAD_MULTICASTES1C_vS1D_EENS_8epilogue10collective6detail29Sm90TmaWarpSpecializedAdapterINS1H_15DefaultEpilogueISK_SL_SL_NS1G_6thread17LinearCombinationISK_Li1EffLNS1L_9ScaleType4KindE0ELNS_15FloatRoundStyleE2ESK_EENS1_15EpilogueDefaultEEEEEvvEEEEvNT_6ParamsE --------------------------
	.section	.nv.info._ZN7cutlass13device_kernelINS_4gemm6kernel13GemmUniversalIN4cute5tupleIJiiiiEEENS1_10collective13CollectiveMmaINS1_37MainloopSm90TmaGmmaWarpSpecializedFP8ILi22ENS5_IJNS4_1CILi2EEENSA_ILi1EEESC_EEENS1_32KernelTmaWarpSpecializedPingpongEEENS5_IJNSA_ILi64EEENSA_ILi256EEENSA_ILi32EEEEEENS_12float_e5m2_tENS5_IJlSC_lEEESK_SL_NS4_8TiledMMAINS4_8MMA_AtomIJNS4_4SM904GMMA31MMA_64x256x32_F32E5M2E5M2_SS_TNILNSP_7ScaleInE1ELSR_1EEEEEENS4_6LayoutINS5_IJSC_SC_SC_EEENS5_IJNSA_ILi0EEESW_SW_EEEEENS5_IJNS4_10UnderscoreESZ_SZ_EEEEENS4_13SM90_TMA_LOADENS4_14ComposedLayoutINS4_7SwizzleILi1ELi4ELi3EEENS4_18smem_ptr_flag_bitsILi8EEENSU_INS5_IJNSA_ILi8EEESI_EEENS5_IJSI_SC_EEEEEEEvNS4_8identityENS4_23SM90_TMA_LOAD_MULTICASTES1C_vS1D_EENS_8epilogue10collective6detail29Sm90TmaWarpSpecializedAdapterINS1H_15DefaultEpilogueISK_SL_SL_NS1G_6thread17LinearCombinationISK_Li1EffLNS1L_9ScaleType4KindE0ELNS_15FloatRoundStyleE2ESK_EENS1_15EpilogueDefaultEEEEEvvEEEEvNT_6ParamsE,"",@"SHT_CUDA_INFO"
	.sectionflags	@""
	.align	4


	//----- nvinfo : EIATTR_CUDA_API_VERSION
	.align		4
        /*0000*/ 	.byte	0x04, 0x37
        /*0002*/ 	.short	(.L_18 - .L_17)
.L_17:
        /*0004*/ 	.word	0x00000082


	//----- nvinfo : EIATTR_KPARAM_INFO
	.align		4
.L_18:
        /*0008*/ 	.byte	0x04, 0x17
        /*000a*/ 	.short	(.L_20 - .L_19)
.L_19:
        /*000c*/ 	.word	0x00000000
        /*0010*/ 	.short	0x0000
        /*0012*/ 	.short	0x0070
        /*0014*/ 	.byte	0x00, 0xf0, 0x01, 0x10


	//----- nvinfo : EIATTR_SPARSE_MMA_MASK
	.align		4
.L_20:
        /*0018*/ 	.byte	0x03, 0x50
        /*001a*/ 	.short	0x0000


	//----- nvinfo : EIATTR_MAXREG_COUNT
	.align		4
        /*001c*/ 	.byte	0x03, 0x1b
        /*001e*/ 	.short	0x00a8


	//----- nvinfo : EIATTR_NUM_BARRIERS
	.align		4
        /*0020*/ 	.byte	0x02, 0x4c
        /*0022*/ 	.byte	0x01
	.zero		1


	//----- nvinfo : EIATTR_ANNOTATIONS
	.align		4
        /*0024*/ 	.byte	0x04, 0x55
        /*0026*/ 	.short	(.L_22 - .L_21)


	//   ....[0]....
.L_21:
        /*0028*/ 	.word	0x00000001
        /*002c*/ 	.byte	0x90, 0x09, 0x00, 0x00, 0x01, 0x00, 0x00, 0x00, 0x80, 0x0b, 0x00, 0x00, 0x01, 0x00, 0x00, 0x00
        /* <DEDUP_REMOVED lines=212> */
        /*0d7c*/ 	.byte	0x20, 0x0f, 0x01, 0x00


	//----- nvinfo : EIATTR_MERCURY_ISA_VERSION
	.align		4
.L_22:
        /*0d80*/ 	.byte	0x03, 0x5f
        /*0d82*/ 	.short	0x0101


	//----- nvinfo : EIATTR_INT_WARP_WIDE_INSTR_OFFSETS
	.align		4
        /*0d84*/ 	.byte	0x04, 0x31
        /*0d86*/ 	.short	(.L_24 - .L_23)


	//   ....[0]....
.L_23:
        /*0d88*/ 	.word	0x00000810


	//   ....[1]....
        /*0d8c*/ 	.word	0x00000890


	//   ....[2]....
        /*0d90*/ 	.word	0x000008a0


	//   ....[3]....
        /*0d94*/ 	.word	0x000008d0


	//   ....[4]....
        /*0d98*/ 	.word	0x00000910


	//   ....[5]....
        /*0d9c*/ 	.word	0x00000940


	//   ....[6]....
        /*0da0*/ 	.word	0x00000a50


	//   ....[7]....
        /*0da4*/ 	.word	0x00000a70


	//   ....[8]....
        /*0da8*/ 	.word	0x00005870


	//----- nvinfo : EIATTR_COOP_GROUP_MASK_REGIDS
	.align		4
.L_24:
        /*0dac*/ 	.byte	0x04, 0x29
        /*0dae*/ 	.short	(.L_26 - .L_25)


	//   ....[0]....
.L_25:
        /*0db0*/ 	.word	0xffffffff


	//   ....[1]....
        /*0db4*/ 	.word	0xffffffff


	//   ....[2]....
        /*0db8*/ 	.word	0xffffffff


	//   ....[3]....
        /*0dbc*/ 	.word	0xffffffff


	//   ....[4]....
        /*0dc0*/ 	.word	0xffffffff


	//   ....[5]....
        /*0dc4*/ 	.word	0xffffffff


	//   ....[6]....
        /*0dc8*/ 	.word	0xffffffff


	//----- nvinfo : EIATTR_COOP_GROUP_INSTR_OFFSETS
	.align		4
.L_26:
        /*0dcc*/ 	.byte	0x04, 0x28
        /*0dce*/ 	.short	(.L_28 - .L_27)


	//   ....[0]....
.L_27:
        /*0dd0*/ 	.word	0x00000070


	//   ....[1]....
        /*0dd4*/ 	.word	0x00000090


	//   ....[2]....
        /*0dd8*/ 	.word	0x00000190


	//   ....[3]....
        /*0ddc*/ 	.word	0x00000620


	//   ....[4]....
        /*0de0*/ 	.word	0x00000660


	//   ....[5]....
        /*0de4*/ 	.word	0x00000760


	//   ....[6]....
        /*0de8*/ 	.word	0x00000c10


	//----- nvinfo : EIATTR_REG_RECONFIG
	.align		4
.L_28:
        /*0dec*/ 	.byte	0x01, 0x54
	.zero		2


	//----- nvinfo : EIATTR_MBARRIER_INSTR_OFFSETS
	.align		4
        /*0df0*/ 	.byte	0x04, 0x39
        /*0df2*/ 	.short	(.L_30 - .L_29)


	//   ....[0]....
.L_29:
        /*0df4*/ 	.word	0x00000330
        /*0df8*/ 	.word	0x000000ff
        /*0dfc*/ 	.word	0x00000000
        /*0e00*/ 	.short	0x0100
        /*0e02*/ 	.byte	0x07
	.zero		1


	//   ....[1]....
        /*0e04*/ 	.word	0x00000340
        /*0e08*/ 	.word	0x000000ff
        /*0e0c*/ 	.word	0x000000b0
        /*0e10*/ 	.short	0x0100
        /*0e12*/ 	.byte	0x07
	.zero		1


	//   ....[2]....
        /*0e14*/ 	.word	0x00000350
        /*0e18*/ 	.word	0x000000ff
        /*0e1c*/ 	.word	0x00000008
        /*0e20*/ 	.short	0x0100
        /*0e22*/ 	.byte	0x07
	.zero		1


	//   ....[3]....
        /*0e24*/ 	.word	0x00000360
        /*0e28*/ 	.word	0x000000ff
        /*0e2c*/ 	.word	0x000000b8
        /*0e30*/ 	.short	0x0100
        /*0e32*/ 	.byte	0x07
	.zero		1


	//   ....[4]....
        /*0e34*/ 	.word	0x00000370
        /*0e38*/ 	.word	0x000000ff
        /*0e3c*/ 	.word	0x00000010
        /*0e40*/ 	.short	0x0100
        /*0e42*/ 	.byte	0x07
	.zero		1


	//   ....[5]....
        /*0e44*/ 	.word	0x00000380
        /*0e48*/ 	.word	0x000000ff
        /*0e4c*/ 	.word	0x000000c0
        /*0e50*/ 	.short	0x0100
        /*0e52*/ 	.byte	0x07
	.zero		1


	//   ....[6]....
        /*0e54*/ 	.word	0x00000390
        /*0e58*/ 	.word	0x000000ff
        /*0e5c*/ 	.word	0x00000018
        /*0e60*/ 	.short	0x0100
        /*0e62*/ 	.byte	0x07
	.zero		1


	//   ....[7]....
        /*0e64*/ 	.word	0x000003a0
        /*0e68*/ 	.word	0x000000ff
        /*0e6c*/ 	.word	0x000000c8
        /*0e70*/ 	.short	0x0100
        /*0e72*/ 	.byte	0x07
	.zero		1


	//   ....[8]....
        /*0e74*/ 	.word	0x000003b0
        /*0e78*/ 	.word	0x000000ff
        /*0e7c*/ 	.word	0x00000020
        /*0e80*/ 	.short	0x0100
        /*0e82*/ 	.byte	0x07
	.zero		1


	//   ....[9]....
        /*0e84*/ 	.word	0x000003c0
        /*0e88*/ 	.word	0x000000ff
        /*0e8c*/ 	.word	0x000000d0
        /*0e90*/ 	.short	0x0100
        /*0e92*/ 	.byte	0x07
	.zero		1


	//   ....[10]....
        /*0e94*/ 	.word	0x000003d0
        /*0e98*/ 	.word	0x000000ff
        /*0e9c*/ 	.word	0x00000028
        /*0ea0*/ 	.short	0x0100
        /*0ea2*/ 	.byte	0x07
	.zero		1


	//   ....[11]....
        /*0ea4*/ 	.word	0x000003e0
        /*0ea8*/ 	.word	0x000000ff
        /*0eac*/ 	.word	0x000000d8
        /*0eb0*/ 	.short	0x0100
        /*0eb2*/ 	.byte	0x07
	.zero		1


	//   ....[12]....
        /*0eb4*/ 	.word	0x000003f0
        /*0eb8*/ 	.word	0x000000ff
        /*0ebc*/ 	.word	0x00000030
        /*0ec0*/ 	.short	0x0100
        /*0ec2*/ 	.byte	0x07
	.zero		1


	//   ....[13]....
        /*0ec4*/ 	.word	0x00000400
        /*0ec8*/ 	.word	0x000000ff
        /*0ecc*/ 	.word	0x000000e0
        /*0ed0*/ 	.short	0x0100
        /*0ed2*/ 	.byte	0x07
	.zero		1


	//   ....[14]....
        /*0ed4*/ 	.word	0x00000410
        /*0ed8*/ 	.word	0x000000ff
        /*0edc*/ 	.word	0x00000038
        /*0ee0*/ 	.short	0x0100
        /*0ee2*/ 	.byte	0x07
	.zero		1


	//   ....[15]....
        /*0ee4*/ 	.word	0x00000420
        /*0ee8*/ 	.word	0x000000ff
        /*0eec*/ 	.word	0x000000e8
        /*0ef0*/ 	.short	0x0100
        /*0ef2*/ 	.byte	0x07
	.zero		1


	//   ....[16]....
        /*0ef4*/ 	.word	0x00000430
        /*0ef8*/ 	.word	0x000000ff
        /*0efc*/ 	.word	0x00000040
        /*0f00*/ 	.short	0x0100
        /*0f02*/ 	.byte	0x07
	.zero		1


	//   ....[17]....
        /*0f04*/ 	.word	0x00000440
        /*0f08*/ 	.word	0x000000ff
        /*0f0c*/ 	.word	0x000000f0
        /*0f10*/ 	.short	0x0100
        /*0f12*/ 	.byte	0x07
	.zero		1


	//   ....[18]....
        /*0f14*/ 	.word	0x00000450
        /*0f18*/ 	.word	0x000000ff
        /*0f1c*/ 	.word	0x00000048
        /*0f20*/ 	.short	0x0100
        /*0f22*/ 	.byte	0x07
	.zero		1


	//   ....[19]....
        /*0f24*/ 	.word	0x00000460
        /*0f28*/ 	.word	0x000000ff
        /*0f2c*/ 	.word	0x000000f8
        /*0f30*/ 	.short	0x0100
        /*0f32*/ 	.byte	0x07
	.zero		1


	//   ....[20]....
        /*0f34*/ 	.word	0x00000470
        /*0f38*/ 	.word	0x000000ff
        /*0f3c*/ 	.word	0x00000050
        /*0f40*/ 	.short	0x0100
        /*0f42*/ 	.byte	0x07
	.zero		1


	//   ....[21]....
        /*0f44*/ 	.word	0x00000480
        /*0f48*/ 	.word	0x000000ff
        /*0f4c*/ 	.word	0x00000100
        /*0f50*/ 	.short	0x0100
        /*0f52*/ 	.byte	0x07
	.zero		1


	//   ....[22]....
        /*0f54*/ 	.word	0x00000490
        /*0f58*/ 	.word	0x000000ff
        /*0f5c*/ 	.word	0x00000058
        /*0f60*/ 	.short	0x0100
        /*0f62*/ 	.byte	0x07
	.zero		1


	//   ....[23]....
        /*0f64*/ 	.word	0x000004a0
        /*0f68*/ 	.word	0x000000ff
        /*0f6c*/ 	.word	0x00000108
        /*0f70*/ 	.short	0x0100
        /*0f72*/ 	.byte	0x07
	.zero		1


	//   ....[24]....
        /*0f74*/ 	.word	0x000004b0
        /*0f78*/ 	.word	0x000000ff
        /*0f7c*/ 	.word	0x00000060
        /*0f80*/ 	.short	0x0100
        /*0f82*/ 	.byte	0x07
	.zero		1


	//   ....[25]....
        /*0f84*/ 	.word	0x000004c0
        /*0f88*/ 	.word	0x000000ff
        /*0f8c*/ 	.word	0x00000110
        /*0f90*/ 	.short	0x0100
        /*0f92*/ 	.byte	0x07
	.zero		1


	//   ....[26]....
        /*0f94*/ 	.word	0x000004d0
        /*0f98*/ 	.word	0x000000ff
        /*0f9c*/ 	.word	0x00000068
        /*0fa0*/ 	.short	0x0100
        /*0fa2*/ 	.byte	0x07
	.zero		1


	//   ....[27]....
        /*0fa4*/ 	.word	0x000004e0
        /*0fa8*/ 	.word	0x000000ff
        /*0fac*/ 	.word	0x00000118
        /*0fb0*/ 	.short	0x0100
        /*0fb2*/ 	.byte	0x07
	.zero		1


	//   ....[28]....
        /*0fb4*/ 	.word	0x000004f0
        /*0fb8*/ 	.word	0x000000ff
        /*0fbc*/ 	.word	0x00000070
        /*0fc0*/ 	.short	0x0100
        /*0fc2*/ 	.byte	0x07
	.zero		1


	//   ....[29]....
        /*0fc4*/ 	.word	0x00000500
        /*0fc8*/ 	.word	0x000000ff
        /*0fcc*/ 	.word	0x00000120
        /*0fd0*/ 	.short	0x0100
        /*0fd2*/ 	.byte	0x07
	.zero		1


	//   ....[30]....
        /*0fd4*/ 	.word	0x00000510
        /*0fd8*/ 	.word	0x000000ff
        /*0fdc*/ 	.word	0x00000078
        /*0fe0*/ 	.short	0x0100
        /*0fe2*/ 	.byte	0x07
	.zero		1


	//   ....[31]....
        /*0fe4*/ 	.word	0x00000520
        /*0fe8*/ 	.word	0x000000ff
        /*0fec*/ 	.word	0x00000128
        /*0ff0*/ 	.short	0x0100
        /*0ff2*/ 	.byte	0x07
	.zero		1


	//   ....[32]....
        /*0ff4*/ 	.word	0x00000530
        /*0ff8*/ 	.word	0x000000ff
        /*0ffc*/ 	.word	0x00000080
        /*1000*/ 	.short	0x0100
        /*1002*/ 	.byte	0x07
	.zero		1


	//   ....[33]....
        /*1004*/ 	.word	0x00000540
        /*1008*/ 	.word	0x000000ff
        /*100c*/ 	.word	0x00000130
        /*1010*/ 	.short	0x0100
        /*1012*/ 	.byte	0x07
	.zero		1


	//   ....[34]....
        /*1014*/ 	.word	0x00000550
        /*1018*/ 	.word	0x000000ff
        /*101c*/ 	.word	0x00000088
        /*1020*/ 	.short	0x0100
        /*1022*/ 	.byte	0x07
	.zero		1


	//   ....[35]....
        /*1024*/ 	.word	0x00000560
        /*1028*/ 	.word	0x000000ff
        /*102c*/ 	.word	0x00000138
        /*1030*/ 	.short	0x0100
        /*1032*/ 	.byte	0x07
	.zero		1


	//   ....[36]....
        /*1034*/ 	.word	0x00000570
        /*1038*/ 	.word	0x000000ff
        /*103c*/ 	.word	0x00000090
        /*1040*/ 	.short	0x0100
        /*1042*/ 	.byte	0x07
	.zero		1


	//   ....[37]....
        /*1044*/ 	.word	0x00000580
        /*1048*/ 	.word	0x000000ff
        /*104c*/ 	.word	0x00000140
        /*1050*/ 	.short	0x0100
        /*1052*/ 	.byte	0x07
	.zero		1


	//   ....[38]....
        /*1054*/ 	.word	0x00000590
        /*1058*/ 	.word	0x000000ff
        /*105c*/ 	.word	0x00000098
        /*1060*/ 	.short	0x0100
        /*1062*/ 	.byte	0x07
	.zero		1


	//   ....[39]....
        /*1064*/ 	.word	0x000005a0
        /*1068*/ 	.word	0x000000ff
        /*106c*/ 	.word	0x00000148
        /*1070*/ 	.short	0x0100
        /*1072*/ 	.byte	0x07
	.zero		1


	//   ....[40]....
        /*1074*/ 	.word	0x000005b0
        /*1078*/ 	.word	0x000000ff
        /*107c*/ 	.word	0x000000a0
        /*1080*/ 	.short	0x0100
        /*1082*/ 	.byte	0x07
	.zero		1


	//   ....[41]....
        /*1084*/ 	.word	0x000005c0
        /*1088*/ 	.word	0x000000ff
        /*108c*/ 	.word	0x00000150
        /*1090*/ 	.short	0x0100
        /*1092*/ 	.byte	0x07
	.zero		1


	//   ....[42]....
        /*1094*/ 	.word	0x000005d0
        /*1098*/ 	.word	0x000000ff
        /*109c*/ 	.word	0x000000a8
        /*10a0*/ 	.short	0x0100
        /*10a2*/ 	.byte	0x07
	.zero		1


	//   ....[43]....
        /*10a4*/ 	.word	0x000005e0
        /*10a8*/ 	.word	0x000000ff
        /*10ac*/ 	.word	0x00000158
        /*10b0*/ 	.short	0x0100
        /*10b2*/ 	.byte	0x07
	.zero		1


	//   ....[44]....
        /*10b4*/ 	.word	0x00000ab0
        /*10b8*/ 	.word	0x000000ff
        /*10bc*/ 	.word	0x00000190
        /*10c0*/ 	.short	0x0100
        /*10c2*/ 	.byte	0x07
	.zero		1


	//   ....[45]....
        /*10c4*/ 	.word	0x00000b50
        /*10c8*/ 	.word	0x000000ff
        /*10cc*/ 	.word	0x00000198
        /*10d0*/ 	.short	0x0100
        /*10d2*/ 	.byte	0x07
	.zero		1


	//   ....[46]....
        /*10d4*/ 	.word	0x00000b90
        /*10d8*/ 	.word	0x000000ff
        /*10dc*/ 	.word	0x00000170
        /*10e0*/ 	.short	0x0100
        /*10e2*/ 	.byte	0x0a
	.zero		1


	//   ....[47]....
        /*10e4*/ 	.word	0x00000ba0
        /*10e8*/ 	.word	0x000000ff
        /*10ec*/ 	.word	0x00000178
        /*10f0*/ 	.short	0x0100
        /*10f2*/ 	.byte	0x0a
	.zero		1


	//   ....[48]....
        /*10f4*/ 	.word	0x00000bb0
        /*10f8*/ 	.word	0x000000ff
        /*10fc*/ 	.word	0x00000180
        /*1100*/ 	.short	0x0100
        /*1102*/ 	.byte	0x0a
	.zero		1


	//   ....[49]....
        /*1104*/ 	.word	0x00000bc0
        /*1108*/ 	.word	0x000000ff
        /*110c*/ 	.word	0x00000188
        /*1110*/ 	.short	0x0100
        /*1112*/ 	.byte	0x0a
	.zero		1


	//   ....[50]....
        /*1114*/ 	.word	0x00001a70
        /*1118*/ 	.word	0x000000ff
        /*111c*/ 	.word	0xfffffff8
        /*1120*/ 	.short	0x010a
        /*1122*/ 	.byte	0x11
	.zero		1


	//   ....[51]....
        /*1124*/ 	.word	0x00002450
        /*1128*/ 	.word	0x000000ff
        /*112c*/ 	.word	0x00000000
        /*1130*/ 	.short	0x010a
        /*1132*/ 	.byte	0x06
	.zero		1


	//   ....[52]....
        /*1134*/ 	.word	0x00002490
        /*1138*/ 	.word	0x000000ff
        /*113c*/ 	.word	0x00000000
        /*1140*/ 	.short	0x010a
        /*1142*/ 	.byte	0x06
	.zero		1


	//   ....[53]....
        /*1144*/ 	.word	0x00003620
        /*1148*/ 	.word	0x000000ff
        /*114c*/ 	.word	0x00000000
        /*1150*/ 	.short	0x010a
        /*1152*/ 	.byte	0x09
	.zero		1


	//   ....[54]....
        /*1154*/ 	.word	0x00003660
        /*1158*/ 	.word	0x000000ff
        /*115c*/ 	.word	0x00000000
        /*1160*/ 	.short	0x010a
        /*1162*/ 	.byte	0x09
	.zero		1


	//   ....[55]....
        /*1164*/ 	.word	0x000046d0
        /*1168*/ 	.word	0x000000e5
        /*116c*/ 	.word	0x00000000
        /*1170*/ 	.short	0x0101
        /*1172*/ 	.byte	0x3f
	.zero		1


	//   ....[56]....
        /*1174*/ 	.word	0x00005790
        /*1178*/ 	.word	0x000000e3
        /*117c*/ 	.word	0x00000000
        /*1180*/ 	.short	0x0101
        /*1182*/ 	.byte	0x1d
	.zero		1


	//   ....[57]....
        /*1184*/ 	.word	0x00005920
        /*1188*/ 	.word	0x00000018
        /*118c*/ 	.word	0x00000000
        /*1190*/ 	.short	0x0101
        /*1192*/ 	.byte	0x3f
	.zero		1


	//   ....[58]....
        /*1194*/ 	.word	0x000059e0
        /*1198*/ 	.word	0x000000ff
        /*119c*/ 	.word	0x00000008
        /*11a0*/ 	.short	0x010a
        /*11a2*/ 	.byte	0x11
	.zero		1


	//   ....[59]....
        /*11a4*/ 	.word	0x0000ebd0
        /*11a8*/ 	.word	0x00000003
        /*11ac*/ 	.word	0x00000000
        /*11b0*/ 	.short	0x0101
        /*11b2*/ 	.byte	0x1d
	.zero		1


	//   ....[60]....
        /*11b4*/ 	.word	0x0000f620
        /*11b8*/ 	.word	0x0000000c
        /*11bc*/ 	.word	0x000000b0
        /*11c0*/ 	.short	0x010a
        /*11c2*/ 	.byte	0x3f
	.zero		1


	//   ....[61]....
        /*11c4*/ 	.word	0x0000f9f0
        /*11c8*/ 	.word	0x00000004
        /*11cc*/ 	.word	0x00000198
        /*11d0*/ 	.short	0x0101
        /*11d2*/ 	.byte	0x3f
	.zero		1


	//   ....[62]....
        /*11d4*/ 	.word	0x000101f0
        /*11d8*/ 	.word	0x00000007
        /*11dc*/ 	.word	0x00000000
        /*11e0*/ 	.short	0x010a
        /*11e2*/ 	.byte	0x3f
	.zero		1


	//   ....[63]....
        /*11e4*/ 	.word	0x00010270
        /*11e8*/ 	.word	0x00000009
        /*11ec*/ 	.word	0x00000000
        /*11f0*/ 	.short	0x010a
        /*11f2*/ 	.byte	0x3f
	.zero		1


	//   ....[64]....
        /*11f4*/ 	.word	0x00010300
        /*11f8*/ 	.word	0x00000006
        /*11fc*/ 	.word	0x00000000
        /*1200*/ 	.short	0x010a
        /*1202*/ 	.byte	0x3f
	.zero		1


	//   ....[65]....
        /*1204*/ 	.word	0x00010390
        /*1208*/ 	.word	0x00000009
        /*120c*/ 	.word	0x00000000
        /*1210*/ 	.short	0x010a
        /*1212*/ 	.byte	0x3f
	.zero		1


	//   ....[66]....
        /*1214*/ 	.word	0x00010420
        /*1218*/ 	.word	0x00000006
        /*121c*/ 	.word	0x00000000
        /*1220*/ 	.short	0x010a
        /*1222*/ 	.byte	0x3f
	.zero		1


	//   ....[67]....
        /*1224*/ 	.word	0x000104b0
        /*1228*/ 	.word	0x00000009
        /*122c*/ 	.word	0x00000000
        /*1230*/ 	.short	0x010a
        /*1232*/ 	.byte	0x3f
	.zero		1


	//   ....[68]....
        /*1234*/ 	.word	0x00010540
        /*1238*/ 	.word	0x00000006
        /*123c*/ 	.word	0x00000000
        /*1240*/ 	.short	0x010a
        /*1242*/ 	.byte	0x3f
	.zero		1


	//   ....[69]....
        /*1244*/ 	.word	0x000105d0
        /*1248*/ 	.word	0x00000009
        /*124c*/ 	.word	0x00000000
        /*1250*/ 	.short	0x010a
        /*1252*/ 	.byte	0x3f
	.zero		1


	//   ....[70]....
        /*1254*/ 	.word	0x00010660
        /*1258*/ 	.word	0x00000006
        /*125c*/ 	.word	0x00000000
        /*1260*/ 	.short	0x010a
        /*1262*/ 	.byte	0x3f
	.zero		1


	//   ....[71]....
        /*1264*/ 	.word	0x000106f0
        /*1268*/ 	.word	0x00000009
        /*126c*/ 	.word	0x00000000
        /*1270*/ 	.short	0x010a
        /*1272*/ 	.byte	0x3f
	.zero		1


	//   ....[72]....
        /*1274*/ 	.word	0x00010780
        /*1278*/ 	.word	0x00000006
        /*127c*/ 	.word	0x00000000
        /*1280*/ 	.short	0x010a
        /*1282*/ 	.byte	0x3f
	.zero		1


	//   ....[73]....
        /*1284*/ 	.word	0x00010810
        /*1288*/ 	.word	0x00000009
        /*128c*/ 	.word	0x00000000
        /*1290*/ 	.short	0x010a
        /*1292*/ 	.byte	0x3f
	.zero		1


	//   ....[74]....
        /*1294*/ 	.word	0x000108a0
        /*1298*/ 	.word	0x00000006
        /*129c*/ 	.word	0x00000000
        /*12a0*/ 	.short	0x010a
        /*12a2*/ 	.byte	0x3f
	.zero		1


	//   ....[75]....
        /*12a4*/ 	.word	0x00010930
        /*12a8*/ 	.word	0x00000009
        /*12ac*/ 	.word	0x00000000
        /*12b0*/ 	.short	0x010a
        /*12b2*/ 	.byte	0x3f
	.zero		1


	//   ....[76]....
        /*12b4*/ 	.word	0x000109c0
        /*12b8*/ 	.word	0x00000006
        /*12bc*/ 	.word	0x00000000
        /*12c0*/ 	.short	0x010a
        /*12c2*/ 	.byte	0x3f
	.zero		1


	//   ....[77]....
        /*12c4*/ 	.word	0x00010a50
        /*12c8*/ 	.word	0x00000009
        /*12cc*/ 	.word	0x00000000
        /*12d0*/ 	.short	0x010a
        /*12d2*/ 	.byte	0x3f
	.zero		1


	//   ....[78]....
        /*12d4*/ 	.word	0x00010ae0
        /*12d8*/ 	.word	0x00000006
        /*12dc*/ 	.word	0x00000000
        /*12e0*/ 	.short	0x010a
        /*12e2*/ 	.byte	0x3f
	.zero		1


	//   ....[79]....
        /*12e4*/ 	.word	0x00010b70
        /*12e8*/ 	.word	0x00000009
        /*12ec*/ 	.word	0x00000000
        /*12f0*/ 	.short	0x010a
        /*12f2*/ 	.byte	0x3f
	.zero		1


	//   ....[80]....
        /*12f4*/ 	.word	0x00010c00
        /*12f8*/ 	.word	0x00000006
        /*12fc*/ 	.word	0x00000000
        /*1300*/ 	.short	0x010a
        /*1302*/ 	.byte	0x3f
	.zero		1


	//   ....[81]....
        /*1304*/ 	.word	0x00010c90
        /*1308*/ 	.word	0x00000009
        /*130c*/ 	.word	0x00000000
        /*1310*/ 	.short	0x010a
        /*1312*/ 	.byte	0x3f
	.zero		1


	//   ....[82]....
        /*1314*/ 	.word	0x00010d20
        /*1318*/ 	.word	0x00000006
        /*131c*/ 	.word	0x00000000
        /*1320*/ 	.short	0x010a
        /*1322*/ 	.byte	0x3f
	.zero		1


	//   ....[83]....
        /*1324*/ 	.word	0x00010db0
        /*1328*/ 	.word	0x00000003
        /*132c*/ 	.word	0x00000000
        /*1330*/ 	.short	0x010a
        /*1332*/ 	.byte	0x3f
	.zero		1


	//   ....[84]....
        /*1334*/ 	.word	0x00010e20
        /*1338*/ 	.word	0x00000003
        /*133c*/ 	.word	0xfffffff8
        /*1340*/ 	.short	0x010a
        /*1342*/ 	.byte	0x3f
	.zero		1


	//   ....[85]....
        /*1344*/ 	.word	0x00010e80
        /*1348*/ 	.word	0x00000003
        /*134c*/ 	.word	0x00000000
        /*1350*/ 	.short	0x010a
        /*1352*/ 	.byte	0x3f
	.zero		1


	//   ....[86]....
        /*1354*/ 	.word	0x00010ef0
        /*1358*/ 	.word	0x00000000
        /*135c*/ 	.word	0x00000000
        /*1360*/ 	.short	0x010a
        /*1362*/ 	.byte	0x3f
	.zero		1


	//   ....[87]....
        /*1364*/ 	.word	0x00010f60
        /*1368*/ 	.word	0x00000019
        /*136c*/ 	.word	0x00000008
        /*1370*/ 	.short	0x010a
        /*1372*/ 	.byte	0x3f
	.zero		1


	//   ....[88]....
        /*1374*/ 	.word	0x00011030
        /*1378*/ 	.word	0x0000000c
        /*137c*/ 	.word	0x000000b0
        /*1380*/ 	.short	0x010a
        /*1382*/ 	.byte	0x3f
	.zero		1


	//   ....[89]....
        /*1384*/ 	.word	0x00011110
        /*1388*/ 	.word	0x00000007
        /*138c*/ 	.word	0x00000000
        /*1390*/ 	.short	0x010a
        /*1392*/ 	.byte	0x3f
	.zero		1


	//   ....[90]....
        /*1394*/ 	.word	0x00011160
        /*1398*/ 	.word	0x00000009
        /*139c*/ 	.word	0x00000000
        /*13a0*/ 	.short	0x010a
        /*13a2*/ 	.byte	0x3f
	.zero		1


	//   ....[91]....
        /*13a4*/ 	.word	0x000111b0
        /*13a8*/ 	.word	0x00000006
        /*13ac*/ 	.word	0x00000000
        /*13b0*/ 	.short	0x010a
        /*13b2*/ 	.byte	0x3f
	.zero		1


	//   ....[92]....
        /*13b4*/ 	.word	0x00011200
        /*13b8*/ 	.word	0x00000009
        /*13bc*/ 	.word	0x00000000
        /*13c0*/ 	.short	0x010a
        /*13c2*/ 	.byte	0x3f
	.zero		1


	//   ....[93]....
        /*13c4*/ 	.word	0x00011250
        /*13c8*/ 	.word	0x00000006
        /*13cc*/ 	.word	0x00000000
        /*13d0*/ 	.short	0x010a
        /*13d2*/ 	.byte	0x3f
	.zero		1


	//   ....[94]....
        /*13d4*/ 	.word	0x000112a0
        /*13d8*/ 	.word	0x00000009
        /*13dc*/ 	.word	0x00000000
        /*13e0*/ 	.short	0x010a
        /*13e2*/ 	.byte	0x3f
	.zero		1


	//   ....[95]....
        /*13e4*/ 	.word	0x000112f0
        /*13e8*/ 	.word	0x00000006
        /*13ec*/ 	.word	0x00000000
        /*13f0*/ 	.short	0x010a
        /*13f2*/ 	.byte	0x3f
	.zero		1


	//   ....[96]....
        /*13f4*/ 	.word	0x00011340
        /*13f8*/ 	.word	0x00000009
        /*13fc*/ 	.word	0x00000000
        /*1400*/ 	.short	0x010a
        /*1402*/ 	.byte	0x3f
	.zero		1


	//   ....[97]....
        /*1404*/ 	.word	0x00011390
        /*1408*/ 	.word	0x00000006
        /*140c*/ 	.word	0x00000000
        /*1410*/ 	.short	0x010a
        /*1412*/ 	.byte	0x3f
	.zero		1


	//   ....[98]....
        /*1414*/ 	.word	0x000113e0
        /*1418*/ 	.word	0x00000009
        /*141c*/ 	.word	0x00000000
        /*1420*/ 	.short	0x010a
        /*1422*/ 	.byte	0x3f
	.zero		1


	//   ....[99]....
        /*1424*/ 	.word	0x00011430
        /*1428*/ 	.word	0x00000006
        /*142c*/ 	.word	0x00000000
        /*1430*/ 	.short	0x010a
        /*1432*/ 	.byte	0x3f
	.zero		1


	//   ....[100]....
        /*1434*/ 	.word	0x00011480
        /*1438*/ 	.word	0x00000009
        /*143c*/ 	.word	0x00000000
        /*1440*/ 	.short	0x010a
        /*1442*/ 	.byte	0x3f
	.zero		1


	//   ....[101]....
        /*1444*/ 	.word	0x000114d0
        /*1448*/ 	.word	0x00000006
        /*144c*/ 	.word	0x00000000
        /*1450*/ 	.short	0x010a
        /*1452*/ 	.byte	0x3f
	.zero		1


	//   ....[102]....
        /*1454*/ 	.word	0x00011520
        /*1458*/ 	.word	0x00000009
        /*145c*/ 	.word	0x00000000
        /*1460*/ 	.short	0x010a
        /*1462*/ 	.byte	0x3f
	.zero		1


	//   ....[103]....
        /*1464*/ 	.word	0x00011570
        /*1468*/ 	.word	0x00000006
        /*146c*/ 	.word	0x00000000
        /*1470*/ 	.short	0x010a
        /*1472*/ 	.byte	0x3f
	.zero		1


	//   ....[104]....
        /*1474*/ 	.word	0x000115c0
        /*1478*/ 	.word	0x00000009
        /*147c*/ 	.word	0x00000000
        /*1480*/ 	.short	0x010a
        /*1482*/ 	.byte	0x3f
	.zero		1


	//   ....[105]....
        /*1484*/ 	.word	0x00011610
        /*1488*/ 	.word	0x00000006
        /*148c*/ 	.word	0x00000000
        /*1490*/ 	.short	0x010a
        /*1492*/ 	.byte	0x3f
	.zero		1


	//   ....[106]....
        /*1494*/ 	.word	0x00011660
        /*1498*/ 	.word	0x00000009
        /*149c*/ 	.word	0x00000000
        /*14a0*/ 	.short	0x010a
        /*14a2*/ 	.byte	0x3f
	.zero		1


	//   ....[107]....
        /*14a4*/ 	.word	0x000116b0
        /*14a8*/ 	.word	0x00000006
        /*14ac*/ 	.word	0x00000000
        /*14b0*/ 	.short	0x010a
        /*14b2*/ 	.byte	0x3f
	.zero		1


	//   ....[108]....
        /*14b4*/ 	.word	0x00011700
        /*14b8*/ 	.word	0x00000009
        /*14bc*/ 	.word	0x00000000
        /*14c0*/ 	.short	0x010a
        /*14c2*/ 	.byte	0x3f
	.zero		1


	//   ....[109]....
        /*14c4*/ 	.word	0x00011750
        /*14c8*/ 	.word	0x00000006
        /*14cc*/ 	.word	0x00000000
        /*14d0*/ 	.short	0x010a
        /*14d2*/ 	.byte	0x3f
	.zero		1


	//----- nvinfo : EIATTR_NUM_MBARRIERS
	.align		4
.L_30:
        /*14d4*/ 	.byte	0x03, 0x38
        /*14d6*/ 	.short	0x0032


	//----- nvinfo : EIATTR_EXIT_INSTR_OFFSETS
	.align		4
        /*14d8*/ 	.byte	0x04, 0x1c
        /*14da*/ 	.short	(.L_32 - .L_31)


	//   ....[0]....
.L_31:
        /*14dc*/ 	.word	0x000017b0


	//   ....[1]....
        /*14e0*/ 	.word	0x00001810


	//   ....[2]....
        /*14e4*/ 	.word	0x0000f2e0


	//   ....[3]....
        /*14e8*/ 	.word	0x0000f310


	//   ....[4]....
        /*14ec*/ 	.word	0x00010e00


	//----- nvinfo : EIATTR_MAX_THREADS
	.align		4
.L_32:
        /*14f0*/ 	.byte	0x04, 0x05
        /*14f2*/ 	.short	(.L_34 - .L_33)
.L_33:
        /*14f4*/ 	.word	0x00000180
        /*14f8*/ 	.word	0x00000001
        /*14fc*/ 	.word	0x00000001


	//----- nvinfo : EIATTR_CRS_STACK_SIZE
	.align		4
.L_34:
        /*1500*/ 	.byte	0x04, 0x1e
        /*1502*/ 	.short	(.L_36 - .L_35)
.L_35:
        /*1504*/ 	.word	0x00000000


	//----- nvinfo : EIATTR_CBANK_PARAM_SIZE
	.align		4
.L_36:
        /*1508*/ 	.byte	0x03, 0x19
        /*150a*/ 	.short	0x0470


	//----- nvinfo : EIATTR_PARAM_CBANK
	.align		4
        /*150c*/ 	.byte	0x04, 0x0a
        /*150e*/ 	.short	(.L_38 - .L_37)
	.align		4
.L_37:
        /*1510*/ 	.word	index@(.nv.constant0._ZN7cutlass13device_kernelINS_4gemm6kernel13GemmUniversalIN4cute5tupleIJiiiiEEENS1_10collective13CollectiveMmaINS1_37MainloopSm90TmaGmmaWarpSpecializedFP8ILi22ENS5_IJNS4_1CILi2EEENSA_ILi1EEESC_EEENS1_32KernelTmaWarpSpecializedPingpongEEENS5_IJNSA_ILi64EEENSA_ILi256EEENSA_ILi32EEEEEENS_12float_e5m2_tENS5_IJlSC_lEEESK_SL_NS4_8TiledMMAINS4_8MMA_AtomIJNS4_4SM904GMMA31MMA_64x256x32_F32E5M2E5M2_SS_TNILNSP_7ScaleInE1ELSR_1EEEEEENS4_6LayoutINS5_IJSC_SC_SC_EEENS5_IJNSA_ILi0EEESW_SW_EEEEENS5_IJNS4_10UnderscoreESZ_SZ_EEEEENS4_13SM90_TMA_LOADENS4_14ComposedLayoutINS4_7SwizzleILi1ELi4ELi3EEENS4_18smem_ptr_flag_bitsILi8EEENSU_INS5_IJNSA_ILi8EEESI_EEENS5_IJSI_SC_EEEEEEEvNS4_8identityENS4_23SM90_TMA_LOAD_MULTICASTES1C_vS1D_EENS_8epilogue10collective6detail29Sm90TmaWarpSpecializedAdapterINS1H_15DefaultEpilogueISK_SL_SL_NS1G_6thread17LinearCombinationISK_Li1EffLNS1L_9ScaleType4KindE0ELNS_15FloatRoundStyleE2ESK_EENS1_15EpilogueDefaultEEEEEvvEEEEvNT_6ParamsE)
        /*1514*/ 	.short	0x0210
        /*1516*/ 	.short	0x0470


	//----- nvinfo : EIATTR_SW_WAR
	.align		4
.L_38:
        /*1518*/ 	.byte	0x04, 0x36
        /*151a*/ 	.short	(.L_40 - .L_39)
.L_39:
        /*151c*/ 	.word	0x00000008
.L_40:


//--------------------- .nv.callgraph             --------------------------
	.section	.nv.callgraph,"",@"SHT_CUDA_CALLGRAPH"
	.align	4
	.sectionentsize	8
	.align		4
        /*0000*/ 	.word	0x00000000
	.align		4
        /*0004*/ 	.word	0xffffffff
	.align		4
        /*0008*/ 	.word	0x00000000
	.align		4
        /*000c*/ 	.word	0xfffffffe
	.align		4
        /*0010*/ 	.word	0x00000000
	.align		4
        /*0014*/ 	.word	0xfffffffd
	.align		4
        /*0018*/ 	.word	0x00000000
	.align		4
        /*001c*/ 	.word	0xfffffffc


//--------------------- .nv.constant4             --------------------------
	.section	.nv.constant4,"a",@progbits
	.align	8
	.align		8
.nv.constant4:
        /*0000*/ 	.dword	_ZN40_INTERNAL_eddd20fc_4_k_cu_ab59302d_215334cuda3std3__45__cpo5beginE
	.align		8
        /*0008*/ 	.dword	_ZN40_INTERNAL_eddd20fc_4_k_cu_ab59302d_215334cuda3std3__45__cpo3endE
	.align		8
        /*0010*/ 	.dword	_ZN40_INTERNAL_eddd20fc_4_k_cu_ab59302d_215334cuda3std3__45__cpo6cbeginE
	.align		8
        /*0018*/ 	.dword	_ZN40_INTERNAL_eddd20fc_4_k_cu_ab59302d_215334cuda3std3__45__cpo4cendE
	.align		8
        /*0020*/ 	.dword	_ZN40_INTERNAL_eddd20fc_4_k_cu_ab59302d_215334cuda3std3__442_GLOBAL__N__eddd20fc_4_k_cu_ab59302d_215336ignoreE
	.align		8
        /*0028*/ 	.dword	_ZN40_INTERNAL_eddd20fc_4_k_cu_ab59302d_215334cuda3std3__419piecewise_constructE
	.align		8
        /*0030*/ 	.dword	_ZN40_INTERNAL_eddd20fc_4_k_cu_ab59302d_215334cuda3std3__48in_placeE
	.align		8
        /*0038*/ 	.dword	_ZN40_INTERNAL_eddd20fc_4_k_cu_ab59302d_215334cuda3std6ranges3__45__cpo4swapE
	.align		8
        /*0040*/ 	.dword	_ZN40_INTERNAL_eddd20fc_4_k_cu_ab59302d_215334cuda3std6ranges3__45__cpo9iter_moveE
	.align		8
        /*0048*/ 	.dword	_ZN40_INTERNAL_eddd20fc_4_k_cu_ab59302d_215334cute7productE
	.align		8
        /*0050*/ 	.dword	_ZN40_INTERNAL_eddd20fc_4_k_cu_ab59302d_215334cute1_E


//--------------------- .text._ZN7cutlass13device_kernelINS_4gemm6kernel13GemmUniversalIN4cute5tupleIJiiiiEEENS1_10collective13CollectiveMmaINS1_37MainloopSm90TmaGmmaWarpSpecializedFP8ILi22ENS5_IJNS4_1CILi2EEENSA_ILi1EEESC_EEENS1_32KernelTmaWarpSpecializedPingpongEEENS5_IJNSA_ILi64EEENSA_ILi256EEENSA_ILi32EEEEEENS_12float_e5m2_tENS5_IJlSC_lEEESK_SL_NS4_8TiledMMAINS4_8MMA_AtomIJNS4_4SM904GMMA31MMA_64x256x32_F32E5M2E5M2_SS_TNILNSP_7ScaleInE1ELSR_1EEEEEENS4_6LayoutINS5_IJSC_SC_SC_EEENS5_IJNSA_ILi0EEESW_SW_EEEEENS5_IJNS4_10UnderscoreESZ_SZ_EEEEENS4_13SM90_TMA_LOADENS4_14ComposedLayoutINS4_7SwizzleILi1ELi4ELi3EEENS4_18smem_ptr_flag_bitsILi8EEENSU_INS5_IJNSA_ILi8EEESI_EEENS5_IJSI_SC_EEEEEEEvNS4_8identityENS4_23SM90_TMA_LOAD_MULTICASTES1C_vS1D_EENS_8epilogue10collective6detail29Sm90TmaWarpSpecializedAdapterINS1H_15DefaultEpilogueISK_SL_SL_NS1G_6thread17LinearCombinationISK_Li1EffLNS1L_9ScaleType4KindE0ELNS_15FloatRoundStyleE2ESK_EENS1_15EpilogueDefaultEEEEEvvEEEEvNT_6ParamsE --------------------------
	.section	.text._ZN7cutlass13device_kernelINS_4gemm6kernel13GemmUniversalIN4cute5tupleIJiiiiEEENS1_10collective13CollectiveMmaINS1_37MainloopSm90TmaGmmaWarpSpecializedFP8ILi22ENS5_IJNS4_1CILi2EEENSA_ILi1EEESC_EEENS1_32KernelTmaWarpSpecializedPingpongEEENS5_IJNSA_ILi64EEENSA_ILi256EEENSA_ILi32EEEEEENS_12float_e5m2_tENS5_IJlSC_lEEESK_SL_NS4_8TiledMMAINS4_8MMA_AtomIJNS4_4SM904GMMA31MMA_64x256x32_F32E5M2E5M2_SS_TNILNSP_7ScaleInE1ELSR_1EEEEEENS4_6LayoutINS5_IJSC_SC_SC_EEENS5_IJNSA_ILi0EEESW_SW_EEEEENS5_IJNS4_10UnderscoreESZ_SZ_EEEEENS4_13SM90_TMA_LOADENS4_14ComposedLayoutINS4_7SwizzleILi1ELi4ELi3EEENS4_18smem_ptr_flag_bitsILi8EEENSU_INS5_IJNSA_ILi8EEESI_EEENS5_IJSI_SC_EEEEEEEvNS4_8identityENS4_23SM90_TMA_LOAD_MULTICASTES1C_vS1D_EENS_8epilogue10collective6detail29Sm90TmaWarpSpecializedAdapterINS1H_15DefaultEpilogueISK_SL_SL_NS1G_6thread17LinearCombinationISK_Li1EffLNS1L_9ScaleType4KindE0ELNS_15FloatRoundStyleE2ESK_EENS1_15EpilogueDefaultEEEEEvvEEEEvNT_6ParamsE,"ax",@progbits
	.align	128
.text._ZN7cutlass13device_kernelINS_4gemm6kernel13GemmUniversalIN4cute5tupleIJiiiiEEENS1_10collective13CollectiveMmaINS1_37MainloopSm90TmaGmmaWarpSpecializedFP8ILi22ENS5_IJNS4_1CILi2EEENSA_ILi1EEESC_EEENS1_32KernelTmaWarpSpecializedPingpongEEENS5_IJNSA_ILi64EEENSA_ILi256EEENSA_ILi32EEEEEENS_12float_e5m2_tENS5_IJlSC_lEEESK_SL_NS4_8TiledMMAINS4_8MMA_AtomIJNS4_4SM904GMMA31MMA_64x256x32_F32E5M2E5M2_SS_TNILNSP_7ScaleInE1ELSR_1EEEEEENS4_6LayoutINS5_IJSC_SC_SC_EEENS5_IJNSA_ILi0EEESW_SW_EEEEENS5_IJNS4_10UnderscoreESZ_SZ_EEEEENS4_13SM90_TMA_LOADENS4_14ComposedLayoutINS4_7SwizzleILi1ELi4ELi3EEENS4_18smem_ptr_flag_bitsILi8EEENSU_INS5_IJNSA_ILi8EEESI_EEENS5_IJSI_SC_EEEEEEEvNS4_8identityENS4_23SM90_TMA_LOAD_MULTICASTES1C_vS1D_EENS_8epilogue10collective6detail29Sm90TmaWarpSpecializedAdapterINS1H_15DefaultEpilogueISK_SL_SL_NS1G_6thread17LinearCombinationISK_Li1EffLNS1L_9ScaleType4KindE0ELNS_15FloatRoundStyleE2ESK_EENS1_15EpilogueDefaultEEEEEvvEEEEvNT_6ParamsE:
        .type           _ZN7cutlass13device_kernelINS_4gemm6kernel13GemmUniversalIN4cute5tupleIJiiiiEEENS1_10collective13CollectiveMmaINS1_37MainloopSm90TmaGmmaWarpSpecializedFP8ILi22ENS5_IJNS4_1CILi2EEENSA_ILi1EEESC_EEENS1_32KernelTmaWarpSpecializedPingpongEEENS5_IJNSA_ILi64EEENSA_ILi256EEENSA_ILi32EEEEEENS_12float_e5m2_tENS5_IJlSC_lEEESK_SL_NS4_8TiledMMAINS4_8MMA_AtomIJNS4_4SM904GMMA31MMA_64x256x32_F32E5M2E5M2_SS_TNILNSP_7ScaleInE1ELSR_1EEEEEENS4_6LayoutINS5_IJSC_SC_SC_EEENS5_IJNSA_ILi0EEESW_SW_EEEEENS5_IJNS4_10UnderscoreESZ_SZ_EEEEENS4_13SM90_TMA_LOADENS4_14ComposedLayoutINS4_7SwizzleILi1ELi4ELi3EEENS4_18smem_ptr_flag_bitsILi8EEENSU_INS5_IJNSA_ILi8EEESI_EEENS5_IJSI_SC_EEEEEEEvNS4_8identityENS4_23SM90_TMA_LOAD_MULTICASTES1C_vS1D_EENS_8epilogue10collective6detail29Sm90TmaWarpSpecializedAdapterINS1H_15DefaultEpilogueISK_SL_SL_NS1G_6thread17LinearCombinationISK_Li1EffLNS1L_9ScaleType4KindE0ELNS_15FloatRoundStyleE2ESK_EENS1_15EpilogueDefaultEEEEEvvEEEEvNT_6ParamsE,@function
        .size           _ZN7cutlass13device_kernelINS_4gemm6kernel13GemmUniversalIN4cute5tupleIJiiiiEEENS1_10collective13CollectiveMmaINS1_37MainloopSm90TmaGmmaWarpSpecializedFP8ILi22ENS5_IJNS4_1CILi2EEENSA_ILi1EEESC_EEENS1_32KernelTmaWarpSpecializedPingpongEEENS5_IJNSA_ILi64EEENSA_ILi256EEENSA_ILi32EEEEEENS_12float_e5m2_tENS5_IJlSC_lEEESK_SL_NS4_8TiledMMAINS4_8MMA_AtomIJNS4_4SM904GMMA31MMA_64x256x32_F32E5M2E5M2_SS_TNILNSP_7ScaleInE1ELSR_1EEEEEENS4_6LayoutINS5_IJSC_SC_SC_EEENS5_IJNSA_ILi0EEESW_SW_EEEEENS5_IJNS4_10UnderscoreESZ_SZ_EEEEENS4_13SM90_TMA_LOADENS4_14ComposedLayoutINS4_7SwizzleILi1ELi4ELi3EEENS4_18smem_ptr_flag_bitsILi8EEENSU_INS5_IJNSA_ILi8EEESI_EEENS5_IJSI_SC_EEEEEEEvNS4_8identityENS4_23SM90_TMA_LOAD_MULTICASTES1C_vS1D_EENS_8epilogue10collective6detail29Sm90TmaWarpSpecializedAdapterINS1H_15DefaultEpilogueISK_SL_SL_NS1G_6thread17LinearCombinationISK_Li1EffLNS1L_9ScaleType4KindE0ELNS_15FloatRoundStyleE2ESK_EENS1_15EpilogueDefaultEEEEEvvEEEEvNT_6ParamsE,(.L_x_373 - _ZN7cutlass13device_kernelINS_4gemm6kernel13GemmUniversalIN4cute5tupleIJiiiiEEENS1_10collective13CollectiveMmaINS1_37MainloopSm90TmaGmmaWarpSpecializedFP8ILi22ENS5_IJNS4_1CILi2EEENSA_ILi1EEESC_EEENS1_32KernelTmaWarpSpecializedPingpongEEENS5_IJNSA_ILi64EEENSA_ILi256EEENSA_ILi32EEEEEENS_12float_e5m2_tENS5_IJlSC_lEEESK_SL_NS4_8TiledMMAINS4_8MMA_AtomIJNS4_4SM904GMMA31MMA_64x256x32_F32E5M2E5M2_SS_TNILNSP_7ScaleInE1ELSR_1EEEEEENS4_6LayoutINS5_IJSC_SC_SC_EEENS5_IJNSA_ILi0EEESW_SW_EEEEENS5_IJNS4_10UnderscoreESZ_SZ_EEEEENS4_13SM90_TMA_LOADENS4_14ComposedLayoutINS4_7SwizzleILi1ELi4ELi3EEENS4_18smem_ptr_flag_bitsILi8EEENSU_INS5_IJNSA_ILi8EEESI_EEENS5_IJSI_SC_EEEEEEEvNS4_8identityENS4_23SM90_TMA_LOAD_MULTICASTES1C_vS1D_EENS_8epilogue10collective6detail29Sm90TmaWarpSpecializedAdapterINS1H_15DefaultEpilogueISK_SL_SL_NS1G_6thread17LinearCombinationISK_Li1EffLNS1L_9ScaleType4KindE0ELNS_15FloatRoundStyleE2ESK_EENS1_15EpilogueDefaultEEEEEvvEEEEvNT_6ParamsE)
        .other          _ZN7cutlass13device_kernelINS_4gemm6kernel13GemmUniversalIN4cute5tupleIJiiiiEEENS1_10collective13CollectiveMmaINS1_37MainloopSm90TmaGmmaWarpSpecializedFP8ILi22ENS5_IJNS4_1CILi2EEENSA_ILi1EEESC_EEENS1_32KernelTmaWarpSpecializedPingpongEEENS5_IJNSA_ILi64EEENSA_ILi256EEENSA_ILi32EEEEEENS_12float_e5m2_tENS5_IJlSC_lEEESK_SL_NS4_8TiledMMAINS4_8MMA_AtomIJNS4_4SM904GMMA31MMA_64x256x32_F32E5M2E5M2_SS_TNILNSP_7ScaleInE1ELSR_1EEEEEENS4_6LayoutINS5_IJSC_SC_SC_EEENS5_IJNSA_ILi0EEESW_SW_EEEEENS5_IJNS4_10UnderscoreESZ_SZ_EEEEENS4_13SM90_TMA_LOADENS4_14ComposedLayoutINS4_7SwizzleILi1ELi4ELi3EEENS4_18smem_ptr_flag_bitsILi8EEENSU_INS5_IJNSA_ILi8EEESI_EEENS5_IJSI_SC_EEEEEEEvNS4_8identityENS4_23SM90_TMA_LOAD_MULTICASTES1C_vS1D_EENS_8epilogue10collective6detail29Sm90TmaWarpSpecializedAdapterINS1H_15DefaultEpilogueISK_SL_SL_NS1G_6thread17LinearCombinationISK_Li1EffLNS1L_9ScaleType4KindE0ELNS_15FloatRoundStyleE2ESK_EENS1_15EpilogueDefaultEEEEEvvEEEEvNT_6ParamsE,@"STO_CUDA_ENTRY STV_DEFAULT"
_ZN7cutlass13device_kernelINS_4gemm6kernel13GemmUniversalIN4cute5tupleIJiiiiEEENS1_10collective13CollectiveMmaINS1_37MainloopSm90TmaGmmaWarpSpecializedFP8ILi22ENS5_IJNS4_1CILi2EEENSA_ILi1EEESC_EEENS1_32KernelTmaWarpSpecializedPingpongEEENS5_IJNSA_ILi64EEENSA_ILi256EEENSA_ILi32EEEEEENS_12float_e5m2_tENS5_IJlSC_lEEESK_SL_NS4_8TiledMMAINS4_8MMA_AtomIJNS4_4SM904GMMA31MMA_64x256x32_F32E5M2E5M2_SS_TNILNSP_7ScaleInE1ELSR_1EEEEEENS4_6LayoutINS5_IJSC_SC_SC_EEENS5_IJNSA_ILi0EEESW_SW_EEEEENS5_IJNS4_10UnderscoreESZ_SZ_EEEEENS4_13SM90_TMA_LOADENS4_14ComposedLayoutINS4_7SwizzleILi1ELi4ELi3EEENS4_18smem_ptr_flag_bitsILi8EEENSU_INS5_IJNSA_ILi8EEESI_EEENS5_IJSI_SC_EEEEEEEvNS4_8identityENS4_23SM90_TMA_LOAD_MULTICASTES1C_vS1D_EENS_8epilogue10collective6detail29Sm90TmaWarpSpecializedAdapterINS1H_15DefaultEpilogueISK_SL_SL_NS1G_6thread17LinearCombinationISK_Li1EffLNS1L_9ScaleType4KindE0ELNS_15FloatRoundStyleE2ESK_EENS1_15EpilogueDefaultEEEEEvvEEEEvNT_6ParamsE:
[----:B------:R-:W0:Y:S02]  /*0000*/  LDC R1, c[0x0][0x28] ;  /* 0x00000a00ff017b82 */ /* 0x000e240000000800 */
[----:B0-----:R-:W-:Y:S01]  /*0010*/  VIADD R1, R1, 0xfffffee8 ;  /* 0xfffffee801017836 */ /* 0x001fe20000000000 */
[----:B------:R-:W0:Y:S01]  /*0020*/  S2R R2, SR_TID.X ;  /* 0x0000000000027919 */ /* 0x000e220000002100 */
[----:B------:R-:W-:Y:S01]  /*0030*/  ELECT P0, URZ, PT ;  /* 0x00000000003f782f */ /* 0x000fe20003800000 */
[----:B------:R-:W-:Y:S01]  /*0040*/  BSSY B0, `(.L_x_0) ;  /* 0x0000014000007945 */ /* 0x000fe20003800000 */
[--C-:B0-----:R-:W-:Y:S02]  /*0050*/  SHF.R.U32.HI R0, RZ, 0x5, R2.reuse ;  /* 0x00000005ff007819 */ /* 0x101fe40000011602 */
[----:B------:R-:W-:-:S03]  /*0060*/  SHF.R.U32.HI R5, RZ, 0x7, R2 ;  /* 0x00000007ff057819 */ /* 0x000fc60000011602 */
[----:B------:R-:W0:Y:S02]  /*0070*/  SHFL.IDX PT, R3, R0, RZ, 0x1f ;  /* 0x00001fff00037589 */ /* 0x000e2400000e0000 */
[----:B0-----:R-:W-:Y:S02]  /*0080*/  R2UR UR6, R3 ;  /* 0x00000000030672ca */ /* 0x001fe400000e0000 */
[----:B------:R0:W1:Y:S11]  /*0090*/  SHFL.IDX PT, R3, R5, RZ, 0x1f ;  /* 0x00001fff05037589 */ /* 0x00007600000e0000 */
[----:B------:R-:W-:-:S02]  /*00a0*/  USHF.R.S32.HI UR4, URZ, 0x1f, UR6 ;  /* 0x0000001f3f047899 */ /* 0x000fc40008011406 */
[----:B------:R-:W-:Y:S02]  /*00b0*/  ISETP.NE.OR P0, PT, RZ, UR6, !P0 ;  /* 0x00000006ff007c0c */ /* 0x000fe4000c705670 */
[----:B------:R-:W-:-:S04]  /*00c0*/  ULEA.HI UR4, UR4, UR6, URZ, 0x2 ;  /* 0x0000000604047291 */ /* 0x000fc8000f8f103f */
[----:B------:R-:W-:-:S04]  /*00d0*/  ULOP3.LUT UR4, UR4, 0xfffffffc, URZ, 0xc0, !UPT ;  /* 0xfffffffc04047892 */ /* 0x000fc8000f8ec03f */
[----:B------:R-:W-:-:S03]  /*00e0*/  UIADD3 UR6, UR6, -UR4, URZ ;  /* 0x8000000406067290 */ /* 0x000fc6000fffe03f */
[----:B01----:R-:W-:Y:S09]  /*00f0*/  @P0 BRA `(.L_x_1) ;  /* 0x0000000000200947 */ /* 0x003ff20003800000 */
[----:B------:R-:W-:Y:S02]  /*0100*/  ULDC.64 UR4, c[0x0][0x198] ;  /* 0x0000660000047ab9 */ /* 0x000fe40000000a00 */
[----:B------:R-:W-:Y:S02]  /*0110*/  UIADD3 UR8, UP0, UR4, 0xf0, URZ ;  /* 0x000000f004087890 */ /* 0x000fe4000ff1e03f */
[----:B------:R-:W-:Y:S02]  /*0120*/  UIADD3 UR4, UP1, UR4, 0x1f0, URZ ;  /* 0x000001f004047890 */ /* 0x000fe4000ff3e03f */
[----:B------:R-:W-:Y:S02]  /*0130*/  UIADD3.X UR9, URZ, UR5, URZ, UP0, !UPT ;  /* 0x000000053f097290 */ /* 0x000fe400087fe43f */
[----:B------:R-:W-:-:S07]  /*0140*/  UIADD3.X UR5, URZ, UR5, URZ, UP1, !UPT ;  /* 0x000000053f057290 */ /* 0x000fce0008ffe43f */
[----:B------:R0:W-:Y:S02]  /*0150*/  UTMACCTL.PF [UR8] ;  /* 0x00000000080079b9 */ /* 0x0001e40008040000 */
[----:B------:R0:W-:Y:S02]  /*0160*/  UTMACCTL.PF [UR4] ;  /* 0x00000000040079b9 */ /* 0x0001e40008040000 */
[----:B0-----:R-:W-:Y:S01]  /*0170*/  NOP ;  /* 0x0000000000007918 */ /* 0x001fe20000000000 */
.L_x_1:
[----:B------:R-:W-:Y:S05]  /*0180*/  BSYNC B0 ;  /* 0x0000000000007941 */ /* 0x000fea0003800000 */
.L_x_0:
[----:B------:R-:W0:Y:S01]  /*0190*/  SHFL.IDX PT, R6, R0, RZ, 0x1f ;  /* 0x00001fff00067589 */ /* 0x000e2200000e0000 */
[----:B------:R-:W-:Y:S01]  /*01a0*/  R2UR UR14, R3 ;  /* 0x00000000030e72ca */ /* 0x000fe200000e0000 */
[----:B------:R-:W-:-:S04]  /*01b0*/  UISETP.NE.AND UP0, UPT, UR6, 0x3, UPT ;  /* 0x000000030600788c */ /* 0x000fc8000bf05270 */
[----:B------:R-:W-:-:S08]  /*01c0*/  UISETP.EQ.OR UP0, UPT, UR6, URZ, !UP0 ;  /* 0x0000003f0600728c */ /* 0x000fd0000c702670 */
[----:B------:R-:W-:Y:S02]  /*01d0*/  UIADD3 UR12, UR14, -0x1, URZ ;  /* 0xffffffff0e0c7890 */ /* 0x000fe4000fffe03f */
[----:B------:R-:W-:Y:S02]  /*01e0*/  UISETP.EQ.AND UP0, UPT, UR14, URZ, UP0 ;  /* 0x0000003f0e00728c */ /* 0x000fe40008702270 */
[----:B------:R-:W-:Y:S02]  /*01f0*/  UISETP.GE.U32.AND UP1, UPT, UR12, 0x2, UPT ;  /* 0x000000020c00788c */ /* 0x000fe4000bf26070 */
[----:B------:R-:W-:Y:S01]  /*0200*/  USEL UR13, URZ, 0x1, !UP0 ;  /* 0x000000013f0d7887 */ /* 0x000fe2000c000000 */
[----:B0-----:R-:W-:-:S03]  /*0210*/  ISETP.NE.AND P0, PT, R6, RZ, PT ;  /* 0x000000ff0600720c */ /* 0x001fc60003f05270 */
[----:B------:R-:W-:-:S10]  /*0220*/  USEL UR13, UR13, 0x2, UP1 ;  /* 0x000000020d0d7887 */ /* 0x000fd40008800000 */
[----:B------:R-:W-:Y:S05]  /*0230*/  @P0 BRA `(.L_x_2) ;  /* 0x0000000000f40947 */ /* 0x000fea0003800000 */
[----:B------:R-:W-:Y:S01]  /*0240*/  ELECT P0, URZ, PT ;  /* 0x00000000003f782f */ /* 0x000fe20003800000 */
[----:B------:R-:W-:-:S12]  /*0250*/  BSSY B0, `(.L_x_2) ;  /* 0x000003b000007945 */ /* 0x000fd80003800000 */
[----:B------:R-:W-:Y:S05]  /*0260*/  @!P0 BRA `(.L_x_3) ;  /* 0x0000000000e48947 */ /* 0x000fea0003800000 */
[----:B------:R-:W0:Y:S01]  /*0270*/  S2UR UR7, SR_CgaCtaId ;  /* 0x00000000000779c3 */ /* 0x000e220000008800 */
[----:B------:R-:W-:Y:S01]  /*0280*/  UMOV UR4, 0x400 ;  /* 0x0000040000047882 */ /* 0x000fe20000000000 */
[----:B------:R-:W-:Y:S01]  /*0290*/  UMOV UR5, 0x1 ;  /* 0x0000000100057882 */ /* 0x000fe20000000000 */
[----:B------:R-:W-:Y:S02]  /*02a0*/  UMOV UR8, 0x2 ;  /* 0x0000000200087882 */ /* 0x000fe40000000000 */
[----:B------:R-:W-:-:S04]  /*02b0*/  UIADD3 UR8, -UR8, 0x100000, URZ ;  /* 0x0010000008087890 */ /* 0x000fc8000fffe13f */
[----:B------:R-:W-:Y:S02]  /*02c0*/  USHF.L.U32 UR9, UR8, 0xb, URZ ;  /* 0x0000000b08097899 */ /* 0x000fe4000800063f */
[----:B------:R-:W-:Y:S02]  /*02d0*/  USHF.L.U32 UR8, UR8, 0x1, URZ ;  /* 0x0000000108087899 */ /* 0x000fe4000800063f */
[----:B0-----:R-:W-:Y:S02]  /*02e0*/  ULEA UR7, UR7, UR4, 0x18 ;  /* 0x0000000407077291 */ /* 0x001fe4000f8ec03f */
[----:B------:R-:W-:-:S04]  /*02f0*/  UIADD3 UR4, -UR5, 0x100000, URZ ;  /* 0x0010000005047890 */ /* 0x000fc8000fffe13f */
[----:B------:R-:W-:Y:S02]  /*0300*/  USHF.L.U32 UR5, UR4, 0xb, URZ ;  /* 0x0000000b04057899 */ /* 0x000fe4000800063f */
[----:B------:R-:W-:Y:S01]  /*0310*/  USHF.L.U32 UR4, UR4, 0x1, URZ ;  /* 0x0000000104047899 */ /* 0x000fe2000800063f */
[----:B------:R-:W0:Y:S11]  /*0320*/  FENCE.VIEW.ASYNC.S ;  /* 0x00000000000073c6 */ /* 0x000e360000000000 */
[----:B0-----:R0:W1:Y:S01]  /*0330*/  SYNCS.EXCH.64 URZ, [UR7], UR4 ;  /* 0x00000004073f75b2 */ /* 0x0010620008000100 */
[----:B------:R0:W2:Y:S01]  /*0340*/  SYNCS.EXCH.64 URZ, [UR7+0xb0], UR8 ;  /* 0x0000b008073f75b2 */ /* 0x0000a20008000100 */
[----:B------:R0:W3:Y:S01]  /*0350*/  SYNCS.EXCH.64 URZ, [UR7+0x8], UR4 ;  /* 0x00000804073f75b2 */ /* 0x0000e20008000100 */
[----:B------:R0:W4:Y:S01]  /*0360*/  SYNCS.EXCH.64 URZ, [UR7+0xb8], UR8 ;  /* 0x0000b808073f75b2 */ /* 0x0001220008000100 */
[----:B------:R0:W0:Y:S01]  /*0370*/  SYNCS.EXCH.64 URZ, [UR7+0x10], UR4 ;  /* 0x00001004073f75b2 */ /* 0x0000220008000100 */
        /* <DEDUP_REMOVED lines=39> */
[----:B-1234-:R-:W-:Y:S01]  /*05f0*/  NOP ;  /* 0x0000000000007918 */ /* 0x01efe20000000000 */
.L_x_3:
[----:B0-----:R-:W-:Y:S05]  /*0600*/  BSYNC B0 ;  /* 0x0000000000007941 */ /* 0x001fea0003800000 */
.L_x_2:
[----:B------:R-:W-:Y:S01]  /*0610*/  SHF.R.S32.HI R3, RZ, 0x1f, R2 ;  /* 0x0000001fff037819 */ /* 0x000fe20000011402 */
[----:B------:R-:W0:Y:S01]  /*0620*/  SHFL.IDX PT, R7, R0, RZ, 0x1f ;  /* 0x00001fff00077589 */ /* 0x000e2200000e0000 */
[----:B------:R-:W1:Y:S01]  /*0630*/  S2UR UR15, SR_CTAID.X ;  /* 0x00000000000f79c3 */ /* 0x000e620000002500 */
[----:B------:R-:W-:Y:S02]  /*0640*/  ELECT P0, URZ, PT ;  /* 0x00000000003f782f */ /* 0x000fe40003800000 */
[----:B------:R-:W-:Y:S01]  /*0650*/  LEA.HI R3, R3, R2, RZ, 0x7 ;  /* 0x0000000203037211 */ /* 0x000fe200078f38ff */
[----:B------:R1:W2:Y:S01]  /*0660*/  SHFL.IDX PT, R10, R0, RZ, 0x1f ;  /* 0x00001fff000a7589 */ /* 0x0002a200000e0000 */
[----:B------:R-:W-:Y:S01]  /*0670*/  SHF.R.S32.HI R9, RZ, 0x1f, R6 ;  /* 0x0000001fff097819 */ /* 0x000fe20000011406 */
[----:B------:R-:W-:Y:S01]  /*0680*/  ULDC UR4, c[0x0][0x150] ;  /* 0x0000540000047ab9 */ /* 0x000fe20000000800 */
[----:B------:R-:W-:Y:S02]  /*0690*/  LOP3.LUT R3, R3, 0xffffff80, RZ, 0xc0, !PT ;  /* 0xffffff8003037812 */ /* 0x000fe400078ec0ff */
[----:B------:R-:W-:-:S02]  /*06a0*/  ELECT P1, URZ, PT ;  /* 0x00000000003f782f */ /* 0x000fc40003820000 */
[----:B------:R-:W-:Y:S01]  /*06b0*/  LEA.HI R9, R9, R6, RZ, 0x2 ;  /* 0x0000000609097211 */ /* 0x000fe200078f10ff */
[----:B------:R-:W3:Y:S01]  /*06c0*/  LDC R13, c[0x0][0x144] ;  /* 0x00005100ff0d7b82 */ /* 0x000ee20000000800 */
[----:B------:R-:W-:Y:S01]  /*06d0*/  UMOV UR9, 0x80 ;  /* 0x0000008000097882 */ /* 0x000fe20000000000 */
[----:B------:R-:W-:Y:S01]  /*06e0*/  IMAD.IADD R3, R2, 0x1, -R3 ;  /* 0x0000000102037824 */ /* 0x000fe200078e0a03 */
[----:B------:R-:W-:Y:S01]  /*06f0*/  LOP3.LUT R9, R9, 0x3ffffffc, RZ, 0xc0, !PT ;  /* 0x3ffffffc09097812 */ /* 0x000fe200078ec0ff */
[----:B------:R-:W-:Y:S01]  /*0700*/  NOP ;  /* 0x0000000000007918 */ /* 0x000fe20000000000 */
[----:B------:R-:W-:Y:S01]  /*0710*/  NOP ;  /* 0x0000000000007918 */ /* 0x000fe20000000000 */
[----:B------:R-:W-:Y:S02]  /*0720*/  ISETP.NE.AND P3, PT, RZ, UR14, PT ;  /* 0x0000000eff007c0c */ /* 0x000fe4000bf65270 */
[----:B------:R-:W-:Y:S01]  /*0730*/  SHF.R.S32.HI R12, RZ, 0x1f, R3 ;  /* 0x0000001fff0c7819 */ /* 0x000fe20000011403 */
[----:B------:R-:W-:Y:S01]  /*0740*/  IMAD.IADD R9, R6, 0x1, -R9 ;  /* 0x0000000106097824 */ /* 0x000fe200078e0a09 */
[----:B------:R-:W4:Y:S01]  /*0750*/  LDC R15, c[0x0][0x148] ;  /* 0x00005200ff0f7b82 */ /* 0x000f220000000800 */
[----:B------:R-:W5:Y:S01]  /*0760*/  SHFL.IDX PT, R6, R5, RZ, 0x1f ;  /* 0x00001fff05067589 */ /* 0x000f6200000e0000 */
[----:B------:R-:W-:-:S02]  /*0770*/  LEA.HI R4, R12, R3, RZ, 0x3 ;  /* 0x000000030c047211 */ /* 0x000fc400078f18ff */
[----:B0-----:R-:W-:Y:S02]  /*0780*/  ISETP.NE.OR P0, PT, R7, RZ, !P0 ;  /* 0x000000ff0700720c */ /* 0x001fe40004705670 */
[--C-:B------:R-:W-:Y:S02]  /*0790*/  SHF.R.S32.HI R7, RZ, 0x3, R4.reuse ;  /* 0x00000003ff077819 */ /* 0x100fe40000011404 */
[----:B------:R-:W-:Y:S02]  /*07a0*/  SHF.R.S32.HI R8, RZ, 0x1f, R4 ;  /* 0x0000001fff087819 */ /* 0x000fe40000011404 */
[----:B------:R-:W0:Y:S01]  /*07b0*/  S2R R4, SR_CTAID.Y ;  /* 0x0000000000047919 */ /* 0x000e220000002600 */
[----:B-1----:R-:W-:Y:S02]  /*07c0*/  I2FP.F32.U32 R0, UR15 ;  /* 0x0000000f00007c45 */ /* 0x002fe40008201000 */
[----:B------:R-:W-:Y:S02]  /*07d0*/  LEA.HI R8, R8, R7, RZ, 0x2 ;  /* 0x0000000708087211 */ /* 0x000fe400078f10ff */
[----:B--2---:R-:W-:Y:S01]  /*07e0*/  ISETP.NE.OR P1, PT, R10, RZ, !P1 ;  /* 0x000000ff0a00720c */ /* 0x004fe20004f25670 */
[----:B------:R-:W-:Y:S01]  /*07f0*/  FMUL R11, R0, UR4 ;  /* 0x00000004000b7c20 */ /* 0x000fe20008400000 */
[----:B------:R-:W-:Y:S01]  /*0800*/  LOP3.LUT R8, R8, 0xfffffffc, RZ, 0xc0, !PT ;  /* 0xfffffffc08087812 */ /* 0x000fe200078ec0ff */
[----:B------:R-:W-:Y:S01]  /*0810*/  VOTEU.ALL UP0, P0 ;  /* 0x00000000003f7886 */ /* 0x000fe20000000000 */
[----:B------:R-:W-:-:S03]  /*0820*/  ULDC UR4, c[0x0][0x154] ;  /* 0x0000550000047ab9 */ /* 0x000fc60000000800 */
[----:B------:R-:W-:Y:S01]  /*0830*/  IMAD.IADD R8, R7, 0x1, -R8 ;  /* 0x0000000107087824 */ /* 0x000fe200078e0a08 */
[----:B------:R-:W1:Y:S01]  /*0840*/  F2I.U32.TRUNC.NTZ R11, R11 ;  /* 0x0000000b000b7305 */ /* 0x000e62000020f000 */
[----:B------:R-:W2:Y:S01]  /*0850*/  @!UP0 S2UR UR8, SR_CgaCtaId ;  /* 0x00000000000889c3 */ /* 0x000ea20000008800 */
[----:B------:R-:W-:Y:S01]  /*0860*/  @!UP0 UMOV UR7, 0x400 ;  /* 0x0000040000078882 */ /* 0x000fe20000000000 */
[----:B------:R-:W-:Y:S01]  /*0870*/  IMAD R8, R9, 0x4, R8 ;  /* 0x0000000409087824 */ /* 0x000fe200078e0208 */
[----:B-----5:R-:W-:Y:S01]  /*0880*/  R2UR UR17, R6 ;  /* 0x00000000061172ca */ /* 0x020fe200000e0000 */
[----:B------:R-:W-:Y:S01]  /*0890*/  VOTEU.ALL UP1, P1 ;  /* 0x00000000003f7886 */ /* 0x000fe20000820000 */
[----:B------:R-:W-:Y:S01]  /*08a0*/  VOTEU.ALL UP2, P1 ;  /* 0x00000000003f7886 */ /* 0x000fe20000840000 */
[C---:B------:R-:W-:Y:S01]  /*08b0*/  IMAD.SHL.U32 R7, R8.reuse, 0x4, RZ ;  /* 0x0000000408077824 */ /* 0x040fe200078e00ff */
[----:B------:R-:W-:Y:S01]  /*08c0*/  LEA.HI R0, R8, R8, RZ, 0x1 ;  /* 0x0000000808007211 */ /* 0x000fe200078f08ff */
[----:B------:R-:W-:Y:S01]  /*08d0*/  VOTEU.ALL UP3, P1 ;  /* 0x00000000003f7886 */ /* 0x000fe20000860000 */
[----:B------:R-:W5:Y:S01]  /*08e0*/  @!UP1 S2UR UR11, SR_CgaCtaId ;  /* 0x00000000000b99c3 */ /* 0x000f620000008800 */
[----:B------:R-:W-:Y:S01]  /*08f0*/  @!UP1 UMOV UR10, 0x400 ;  /* 0x00000400000a9882 */ /* 0x000fe20000000000 */
[----:B------:R-:W-:Y:S01]  /*0900*/  LOP3.LUT R9, R0, 0xfffffffe, RZ, 0xc0, !PT ;  /* 0xfffffffe00097812 */ /* 0x000fe200078ec0ff */
[----:B------:R-:W-:Y:S01]  /*0910*/  VOTEU.ALL UP4, P1 ;  /* 0x00000000003f7886 */ /* 0x000fe20000880000 */
[C---:B------:R-:W-:Y:S01]  /*0920*/  LOP3.LUT R17, R8.reuse, 0xc, R7, 0x78, !PT ;  /* 0x0000000c08117812 */ /* 0x040fe200078e7807 */
[----:B-1----:R-:W-:Y:S01]  /*0930*/  IMAD.MOV R14, RZ, RZ, -R11 ;  /* 0x000000ffff0e7224 */ /* 0x002fe200078e0a0b */
[----:B------:R-:W-:Y:S01]  /*0940*/  VOTEU.ALL UP5, P1 ;  /* 0x00000000003f7886 */ /* 0x000fe200008a0000 */
[----:B------:R-:W-:Y:S01]  /*0950*/  IMAD.IADD R9, R8, 0x1, -R9 ;  /* 0x0000000108097824 */ /* 0x000fe200078e0a09 */
[----:B0-----:R-:W-:Y:S01]  /*0960*/  I2FP.F32.U32 R0, R4 ;  /* 0x0000000400007245 */ /* 0x001fe20000201000 */
[----:B---3--:R-:W-:Y:S01]  /*0970*/  IMAD R14, R13, R14, UR15 ;  /* 0x0000000f0d0e7e24 */ /* 0x008fe2000f8e020e */
[----:B------:R-:W0:Y:S01]  /*0980*/  LDC R8, c[0x0][0x140] ;  /* 0x00005000ff087b82 */ /* 0x000e220000000800 */
[----:B------:R1:W-:Y:S02]  /*0990*/  STL [R1+0x80], R17 ;  /* 0x0000801101007387 */ /* 0x0003e40000100800 */
[----:B------:R-:W-:Y:S01]  /*09a0*/  FMUL R0, R0, UR4 ;  /* 0x0000000400007c20 */ /* 0x000fe20008400000 */
[----:B------:R-:W-:Y:S01]  /*09b0*/  ISETP.NE.AND P2, PT, R9, R14, PT ;  /* 0x0000000e0900720c */ /* 0x000fe20003f45270 */
[----:B------:R-:W-:Y:S01]  /*09c0*/  UMOV UR4, 0x20 ;  /* 0x0000002000047882 */ /* 0x000fe20000000000 */
[----:B--2---:R-:W-:-:S02]  /*09d0*/  @!UP0 ULEA UR7, UR8, UR7, 0x18 ;  /* 0x0000000708078291 */ /* 0x004fc4000f8ec03f */
[----:B------:R-:W-:-:S04]  /*09e0*/  @!UP0 UIADD3 UR4, -UR4, 0x100000, URZ ;  /* 0x0010000004048890 */ /* 0x000fc8000fffe13f */
[----:B------:R-:W-:Y:S02]  /*09f0*/  @!UP0 USHF.L.U32 UR5, UR4, 0xb, URZ ;  /* 0x0000000b04058899 */ /* 0x000fe4000800063f */
[----:B------:R-:W-:Y:S01]  /*0a00*/  @!UP0 USHF.L.U32 UR4, UR4, 0x1, URZ ;  /* 0x0000000104048899 */ /* 0x000fe2000800063f */
[----:B------:R-:W2:Y:S01]  /*0a10*/  F2I.U32.TRUNC.NTZ R0, R0 ;  /* 0x0000000000007305 */ /* 0x000ea2000020f000 */
[----:B------:R-:W-:-:S04]  /*0a20*/  @!UP1 UIADD3 UR8, -UR9, 0x100000, URZ ;  /* 0x0010000009089890 */ /* 0x000fc8000fffe13f */
[----:B------:R-:W-:Y:S02]  /*0a30*/  @!UP1 USHF.L.U32 UR9, UR8, 0xb, URZ ;  /* 0x0000000b08099899 */ /* 0x000fe4000800063f */
[----:B------:R-:W-:Y:S01]  /*0a40*/  @!UP1 USHF.L.U32 UR8, UR8, 0x1, URZ ;  /* 0x0000000108089899 */ /* 0x000fe2000800063f */
[----:B------:R-:W-:Y:S01]  /*0a50*/  VOTEU.ALL UP0, P0 ;  /* 0x00000000003f7886 */ /* 0x000fe20000000000 */
[----:B-----5:R-:W-:Y:S01]  /*0a60*/  @!UP1 ULEA UR10, UR11, UR10, 0x18 ;  /* 0x0000000a0b0a9291 */ /* 0x020fe2000f8ec03f */
[----:B------:R-:W-:Y:S01]  /*0a70*/  VOTEU.ALL UP1, P0 ;  /* 0x00000000003f7886 */ /* 0x000fe20000020000 */
[----:B------:R-:W-:-:S04]  /*0a80*/  LOP3.LUT P0, RZ, R3, 0x7, RZ, 0xc0, !PT ;  /* 0x0000000703ff7812 */ /* 0x000fc8000780c0ff */
[C---:B------:R-:W-:Y:S01]  /*0a90*/  ISETP.LT.U32.AND P0, PT, R17.reuse, 0x2, !P0 ;  /* 0x000000021100780c */ /* 0x040fe20004701070 */
[----:B------:R-:W3:Y:S02]  /*0aa0*/  FENCE.VIEW.ASYNC.S ;  /* 0x00000000000073c6 */ /* 0x000ee40000000000 */
[----:B---3--:R1:W3:Y:S01]  /*0ab0*/  @!UP0 SYNCS.EXCH.64 URZ, [UR7+0x190], UR4 ;  /* 0x00019004073f85b2 */ /* 0x0082e20008000100 */
[----:B--2---:R-:W-:Y:S01]  /*0ac0*/  IMAD.MOV R16, RZ, RZ, -R0 ;  /* 0x000000ffff107224 */ /* 0x004fe200078e0a00 */
[----:B------:R-:W-:Y:S02]  /*0ad0*/  @P2 LEA.HI R0, R17, R17, RZ, 0x1 ;  /* 0x0000001111002211 */ /* 0x000fe400078f08ff */
[----:B0-----:R-:W-:Y:S01]  /*0ae0*/  ISETP.EQ.U32.AND P1, PT, R8, 0x1, PT ;  /* 0x000000010800780c */ /* 0x001fe20003f22070 */
[----:B----4-:R-:W-:Y:S01]  /*0af0*/  IMAD R7, R15, R16, R4 ;  /* 0x000000100f077224 */ /* 0x010fe200078e0204 */
[----:B------:R-:W-:-:S04]  /*0b00*/  @P2 SHF.R.S32.HI R0, RZ, 0x1, R0 ;  /* 0x00000001ff002819 */ /* 0x000fc80000011400 */
[----:B------:R-:W-:Y:S01]  /*0b10*/  @P2 ISETP.NE.AND P4, PT, R0, R7, PT ;  /* 0x000000070000220c */ /* 0x000fe20003f85270 */
[----:B------:R-:W-:Y:S01]  /*0b20*/  IMAD.MOV.U32 R0, RZ, RZ, 0x1 ;  /* 0x00000001ff007424 */ /* 0x000fe200078e00ff */
[----:B------:R-:W-:Y:S02]  /*0b30*/  SEL R7, RZ, 0x1, !P0 ;  /* 0x00000001ff077807 */ /* 0x000fe40004000000 */
[----:B------:R-:W-:Y:S01]  /*0b40*/  @P2 SEL R0, RZ, 0x1, P4 ;  /* 0x00000001ff002807 */ /* 0x000fe20002000000 */
[----:B------:R1:W0:Y:S01]  /*0b50*/  @!UP1 SYNCS.EXCH.64 URZ, [UR7+0x198], UR4 ;  /* 0x00019804073f95b2 */ /* 0x0002220008000100 */
[----:B------:R-:W-:Y:S02]  /*0b60*/  NOP ;  /* 0x0000000000007918 */ /* 0x000fe40000000000 */
[----:B------:R-:W-:-:S05]  /*0b70*/  LOP3.LUT R0, R0, R7, RZ, 0xc0, !PT ;  /* 0x0000000700007212 */ /* 0x000fca00078ec0ff */
[----:B------:R1:W-:Y:S01]  /*0b80*/  STL [R1+0x78], R0 ;  /* 0x0000780001007387 */ /* 0x0003e20000100800 */
[----:B------:R1:W2:Y:S01]  /*0b90*/  @!UP2 SYNCS.EXCH.64 URZ, [UR10+0x170], UR8 ;  /* 0x000170080a3fa5b2 */ /* 0x0002a20008000100 */
[----:B------:R1:W4:Y:S01]  /*0ba0*/  @!UP3 SYNCS.EXCH.64 URZ, [UR10+0x178], UR8 ;  /* 0x000178080a3fb5b2 */ /* 0x0003220008000100 */
[----:B------:R1:W0:Y:S01]  /*0bb0*/  @!UP4 SYNCS.EXCH.64 URZ, [UR10+0x180], UR8 ;  /* 0x000180080a3fc5b2 */ /* 0x0002220008000100 */
[----:B------:R1:W0:Y:S01]  /*0bc0*/  @!UP5 SYNCS.EXCH.64 URZ, [UR10+0x188], UR8 ;  /* 0x000188080a3fd5b2 */ /* 0x0002220008000100 */
[----:B------:R-:W-:Y:S01]  /*0bd0*/  NOP ;  /* 0x0000000000007918 */ /* 0x000fe20000000000 */
[----:B---3--:R-:W-:Y:S05]  /*0be0*/  @!P1 BRA `(.L_x_4) ;  /* 0x0000000000089947 */ /* 0x008fea0003800000 */
[----:B0-2-4-:R-:W-:Y:S01]  /*0bf0*/  UCGABAR_ARV ;  /* 0x00000000000079c7 */ /* 0x015fe20008000000 */
[----:B------:R-:W-:Y:S05]  /*0c00*/  BRA `(.L_x_5) ;  /* 0x0000000000047947 */ /* 0x000fea0003800000 */
.L_x_4:
[----:B0-2-4-:R-:W-:Y:S01]  /*0c10*/  NOP ;  /* 0x0000000000007918 */ /* 0x015fe20000000000 */
.L_x_5:
[----:B-1----:R-:W-:Y:S01]  /*0c20*/  ULDC.64 UR4, c[0x0][0x598] ;  /* 0x0001660000047ab9 */ /* 0x002fe20000000a00 */
[----:B------:R-:W-:Y:S01]  /*0c30*/  ULDC.64 UR22, c[0x0][0x208] ;  /* 0x0000820000167ab9 */ /* 0x000fe20000000a00 */
[----:B------:R-:W-:-:S04]  /*0c40*/  ISETP.NE.U32.AND P0, PT, RZ, UR4, PT ;  /* 0x00000004ff007c0c */ /* 0x000fc8000bf05070 */
[----:B------:R-:W-:-:S13]  /*0c50*/  ISETP.NE.AND.EX P0, PT, RZ, UR5, PT, P0 ;  /* 0x00000005ff007c0c */ /* 0x000fda000bf05300 */
[----:B------:R-:W-:Y:S05]  /*0c60*/  @!P0 BRA `(.L_x_6) ;  /* 0x0000000000208947 */ /* 0x000fea0003800000 */
[----:B------:R-:W0:Y:S02]  /*0c70*/  LDC.64 R6, c[0x0][0x598] ;  /* 0x00016600ff067b82 */ /* 0x000e240000000a00 */
[----:B0-----:R-:W2:Y:S02]  /*0c80*/  LDG.E.64 R6, desc[UR22][R6.64] ;  /* 0x0000001606067981 */ /* 0x001ea4000c1e1b00 */
[----:B--2---:R-:W-:-:S04]  /*0c90*/  ISETP.NE.U32.AND P0, PT, R6, RZ, PT ;  /* 0x000000ff0600720c */ /* 0x004fc80003f05070 */
[----:B------:R-:W-:-:S13]  /*0ca0*/  ISETP.NE.AND.EX P0, PT, R7, RZ, PT, P0 ;  /* 0x000000ff0700720c */ /* 0x000fda0003f05300 */
[----:B------:R-:W-:Y:S05]  /*0cb0*/  @!P0 BRA `(.L_x_6) ;  /* 0x00000000000c8947 */ /* 0x000fea0003800000 */
[----:B------:R-:W2:Y:S02]  /*0cc0*/  LD.E R6, desc[UR22][R6.64] ;  /* 0x0000001606067980 */ /* 0x000ea4000c101900 */
[----:B--2---:R-:W-:Y:S01]  /*0cd0*/  R2UR UR25, R6 ;  /* 0x00000000061972ca */ /* 0x004fe200000e0000 */
[----:B------:R-:W-:-:S14]  /*0ce0*/  BRA `(.L_x_7) ;  /* 0x0000000000247947 */ /* 0x000fdc0003800000 */
.L_x_6:
[----:B------:R-:W-:Y:S02]  /*0cf0*/  ULDC.64 UR4, c[0x0][0x588] ;  /* 0x0001620000047ab9 */ /* 0x000fe40000000a00 */
[----:B------:R-:W-:-:S04]  /*0d00*/  ISETP.NE.U32.AND P0, PT, RZ, UR4, PT ;  /* 0x00000004ff007c0c */ /* 0x000fc8000bf05070 */
[----:B------:R-:W-:-:S13]  /*0d10*/  ISETP.NE.AND.EX P0, PT, RZ, UR5, PT, P0 ;  /* 0x00000005ff007c0c */ /* 0x000fda000bf05300 */
[----:B------:R-:W-:Y:S05]  /*0d20*/  @!P0 BRA `(.L_x_8) ;  /* 0x0000000000108947 */ /* 0x000fea0003800000 */
[----:B------:R-:W0:Y:S02]  /*0d30*/  LDC.64 R6, c[0x0][0x588] ;  /* 0x00016200ff067b82 */ /* 0x000e240000000a00 */
[----:B0-----:R-:W2:Y:S02]  /*0d40*/  LDG.E R6, desc[UR22][R6.64] ;  /* 0x0000001606067981 */ /* 0x001ea4000c1e1900 */
[----:B--2---:R-:W-:Y:S01]  /*0d50*/  R2UR UR25, R6 ;  /* 0x00000000061972ca */ /* 0x004fe200000e0000 */
[----:B------:R-:W-:-:S14]  /*0d60*/  BRA `(.L_x_7) ;  /* 0x0000000000047947 */ /* 0x000fdc0003800000 */
.L_x_8:
[----:B------:R-:W-:-:S05]  /*0d70*/  ULDC UR25, c[0x0][0x580] ;  /* 0x0001600000197ab9 */ /* 0x000fca0000000800 */
.L_x_7:
[----:B------:R-:W-:Y:S02]  /*0d80*/  ULDC.64 UR4, c[0x0][0x5a0] ;  /* 0x0001680000047ab9 */ /* 0x000fe40000000a00 */
        /* <DEDUP_REMOVED lines=11> */
.L_x_9:
        /* <DEDUP_REMOVED lines=8> */
.L_x_11:
[----:B------:R-:W-:-:S05]  /*0ec0*/  ULDC UR26, c[0x0][0x584] ;  /* 0x00016100001a7ab9 */ /* 0x000fca0000000800 */
.L_x_10:
[----:B------:R-:W0:Y:S01]  /*0ed0*/  LDC R0, c[0x0][0x65c] ;  /* 0x00019700ff007b82 */ /* 0x000e220000000800 */
[----:B------:R-:W-:Y:S01]  /*0ee0*/  IMAD.U32 R6, RZ, RZ, UR15 ;  /* 0x0000000fff067e24 */ /* 0x000fe2000f8e00ff */
[----:B------:R-:W-:Y:S01]  /*0ef0*/  UISETP.NE.AND UP0, UPT, UR14, 0x2, UPT ;  /* 0x000000020e00788c */ /* 0x000fe2000bf05270 */
[----:B------:R-:W-:Y:S01]  /*0f00*/  IMAD.MOV.U32 R7, RZ, RZ, RZ ;  /* 0x000000ffff077224 */ /* 0x000fe200078e00ff */
[----:B------:R-:W-:Y:S01]  /*0f10*/  ULDC UR7, c[0x0][0x28c] ;  /* 0x0000a30000077ab9 */ /* 0x000fe20000000800 */
[----:B------:R-:W-:Y:S01]  /*0f20*/  UMOV UR5, URZ ;  /* 0x0000003f00057c82 */ /* 0x000fe20008000000 */
[----:B------:R-:W-:Y:S02]  /*0f30*/  UIADD3 UR7, UR7, 0x1f, URZ ;  /* 0x0000001f07077890 */ /* 0x000fe4000fffe03f */
[----:B------:R-:W-:Y:S01]  /*0f40*/  PLOP3.LUT P0, PT, PT, PT, UP0, 0x80, 0x0 ;  /* 0x000000000000781c */ /* 0x000fe20003f0f008 */
[----:B------:R-:W-:Y:S01]  /*0f50*/  UMOV UR4, URZ ;  /* 0x0000003f00047c82 */ /* 0x000fe20008000000 */
[----:B------:R-:W-:Y:S01]  /*0f60*/  USHF.R.S32.HI UR10, URZ, 0x1f, UR7 ;  /* 0x0000001f3f0a7899 */ /* 0x000fe20008011407 */
[----:B------:R-:W-:-:S03]  /*0f70*/  ULDC.64 UR18, c[0x0][0x650] ;  /* 0x0001940000127ab9 */ /* 0x000fc60000000a00 */
[----:B------:R-:W-:-:S04]  /*0f80*/  ULEA.HI UR10, UR10, UR7, URZ, 0x5 ;  /* 0x000000070a0a7291 */ /* 0x000fc8000f8f283f */
[----:B------:R-:W-:Y:S01]  /*0f90*/  USHF.R.S32.HI UR14, URZ, 0x5, UR10 ;  /* 0x000000053f0e7899 */ /* 0x000fe2000801140a */
[----:B0-----:R-:W-:-:S13]  /*0fa0*/  ISETP.NE.AND P2, PT, R0, 0x1, PT ;  /* 0x000000010000780c */ /* 0x001fda0003f45270 */
[----:B------:R-:W0:Y:S01]  /*0fb0*/  @P2 LDC R9, c[0x0][0x10] ;  /* 0x00000400ff092b82 */ /* 0x000e220000000800 */
[----:B------:R-:W-:-:S07]  /*0fc0*/  @P2 IMAD.MOV.U32 R5, RZ, RZ, RZ ;  /* 0x000000ffff052224 */ /* 0x000fce00078e00ff */
[----:B------:R-:W1:Y:S01]  /*0fd0*/  @!P2 LDC R11, c[0x0][0xc] ;  /* 0x00000300ff0bab82 */ /* 0x000e620000000800 */
[----:B------:R-:W-:Y:S01]  /*0fe0*/  ULDC UR8, c[0x0][0xc] ;  /* 0x0000030000087ab9 */ /* 0x000fe20000000800 */
[----:B------:R-:W-:Y:S01]  /*0ff0*/  ULDC UR9, c[0x0][0x10] ;  /* 0x0000040000097ab9 */ /* 0x000fe20000000800 */
[----:B------:R-:W-:Y:S01]  /*1000*/  ULDC UR7, c[0x0][0x14] ;  /* 0x0000050000077ab9 */ /* 0x000fe20000000800 */
[----:B------:R-:W-:-:S04]  /*1010*/  UIMAD.WIDE.U32 UR8, UR8, UR9, URZ ;  /* 0x00000009080872a5 */ /* 0x000fc8000f8e003f */
[----:B------:R-:W-:Y:S01]  /*1020*/  UIMAD.WIDE.U32 UR20, UR8, UR7, URZ ;  /* 0x00000007081472a5 */ /* 0x000fe2000f8e003f */
[----:B0-----:R-:W-:Y:S01]  /*1030*/  @P2 IMAD.WIDE.U32 R8, R9, UR15, R4 ;  /* 0x0000000f09082c25 */ /* 0x001fe2000f8e0004 */
[----:B------:R-:W-:-:S03]  /*1040*/  UIMAD UR15, UR9, UR7, URZ ;  /* 0x00000007090f72a4 */ /* 0x000fc6000f8e023f */
[----:B------:R-:W-:Y:S01]  /*1050*/  @P2 IMAD.MOV.U32 R13, RZ, RZ, R8 ;  /* 0x000000ffff0d2224 */ /* 0x000fe200078e0008 */
[----:B------:R-:W-:Y:S01]  /*1060*/  UIADD3 UR15, UR21, UR15, URZ ;  /* 0x0000000f150f7290 */ /* 0x000fe2000fffe03f */
[----:B-1----:R-:W-:-:S04]  /*1070*/  @!P2 IMAD.WIDE.U32 R6, R4, R11, R6 ;  /* 0x0000000b0406a225 */ /* 0x002fc800078e0006 */
[----:B------:R-:W-:Y:S02]  /*1080*/  @P2 IMAD.MOV.U32 R11, RZ, RZ, RZ ;  /* 0x000000ffff0b2224 */ /* 0x000fe400078e00ff */
[----:B------:R-:W-:Y:S02]  /*1090*/  @!P2 IMAD.MOV.U32 R13, RZ, RZ, R6 ;  /* 0x000000ffff0da224 */ /* 0x000fe400078e0006 */
[----:B------:R-:W-:Y:S02]  /*10a0*/  @P2 IMAD.IADD R10, R9, 0x1, R11 ;  /* 0x00000001090a2824 */ /* 0x000fe400078e020b */
[----:B------:R-:W-:Y:S01]  /*10b0*/  @!P2 IMAD.MOV.U32 R10, RZ, RZ, R7 ;  /* 0x000000ffff0aa224 */ /* 0x000fe200078e0007 */
[----:B------:R0:W-:Y:S01]  /*10c0*/  STL [R1+0x88], R13 ;  /* 0x0000880d01007387 */ /* 0x0001e20000100800 */
[----:B------:R-:W-:Y:S02]  /*10d0*/  IMAD.MOV.U32 R17, RZ, RZ, R13 ;  /* 0x000000ffff117224 */ /* 0x000fe400078e000d */
[----:B------:R-:W-:Y:S01]  /*10e0*/  IMAD.MOV.U32 R22, RZ, RZ, R10 ;  /* 0x000000ffff167224 */ /* 0x000fe200078e000a */
[----:B------:R0:W-:Y:S01]  /*10f0*/  STL [R1+0x84], R10 ;  /* 0x0000840a01007387 */ /* 0x0001e20000100800 */
[----:B------:R-:W-:Y:S05]  /*1100*/  @P0 BRA `(.L_x_12) ;  /* 0x0000000000280947 */ /* 0x000fea0003800000 */
[----:B------:R-:W-:Y:S01]  /*1110*/  IADD3 R17, P0, R17, UR20, RZ ;  /* 0x0000001411117c10 */ /* 0x000fe2000ff1e0ff */
[----:B------:R-:W-:Y:S02]  /*1120*/  UISETP.GE.U32.AND UP0, UPT, UR14, 0x16, UPT ;  /* 0x000000160e00788c */ /* 0x000fe4000bf06070 */
[----:B------:R-:W-:Y:S01]  /*1130*/  UIMAD.WIDE.U32 UR4, UR14, -0x45d1745d, URZ ;  /* 0xba2e8ba30e0478a5 */ /* 0x000fe2000f8e003f */
[----:B------:R-:W-:Y:S01]  /*1140*/  IADD3.X R22, R22, UR15, RZ, P0, !PT ;  /* 0x0000000f16167c10 */ /* 0x000fe200087fe4ff */
[----:B------:R1:W-:Y:S02]  /*1150*/  STL [R1+0x88], R17 ;  /* 0x0000881101007387 */ /* 0x0003e40000100800 */
[----:B------:R-:W-:Y:S02]  /*1160*/  USHF.R.U32.HI UR5, URZ, 0x4, UR5 ;  /* 0x000000043f057899 */ /* 0x000fe40008011605 */
[----:B------:R1:W-:Y:S01]  /*1170*/  STL [R1+0x84], R22 ;  /* 0x0000841601007387 */ /* 0x0003e20000100800 */
[----:B------:R-:W-:-:S02]  /*1180*/  UMOV UR4, URZ ;  /* 0x0000003f00047c82 */ /* 0x000fc40008000000 */
[----:B------:R-:W-:Y:S02]  /*1190*/  @UP0 ULOP3.LUT UR4, UR5, 0x1, URZ, 0xc0, !UPT ;  /* 0x0000000105040892 */ /* 0x000fe4000f8ec03f */
[----:B------:R-:W-:-:S12]  /*11a0*/  UIMAD UR5, UR5, -0x16, UR14 ;  /* 0xffffffea050578a4 */ /* 0x000fd8000f8e020e */
.L_x_12:
[----:B------:R-:W-:Y:S01]  /*11b0*/  IMAD.MOV.U32 R8, RZ, RZ, -0x1 ;  /* 0xffffffffff087424 */ /* 0x000fe200078e00ff */
[----:B------:R-:W-:Y:S01]  /*11c0*/  ISETP.GE.U32.AND P0, PT, R17, UR18, PT ;  /* 0x0000001211007c0c */ /* 0x000fe2000bf06070 */
[----:B------:R-:W-:Y:S01]  /*11d0*/  IMAD.MOV.U32 R6, RZ, RZ, -0x1 ;  /* 0xffffffffff067424 */ /* 0x000fe200078e00ff */
[----:B------:R-:W-:Y:S01]  /*11e0*/  PRMT R0, RZ, 0x7610, R0 ;  /* 0x00007610ff007816 */ /* 0x000fe20000000000 */
[----:B------:R-:W-:Y:S01]  /*11f0*/  IMAD.MOV.U32 R7, RZ, RZ, -0x1 ;  /* 0xffffffffff077424 */ /* 0x000fe200078e00ff */
[----:B------:R2:W-:Y:S01]  /*1200*/  STL [R1+0x8c], R8 ;  /* 0x00008c0801007387 */ /* 0x0005e20000100800 */
[----:B------:R-:W-:-:S03]  /*1210*/  ISETP.GE.U32.AND.EX P0, PT, R22, UR19, PT, P0 ;  /* 0x0000001316007c0c */ /* 0x000fc6000bf06100 */
[----:B------:R2:W-:Y:S04]  /*1220*/  STL [R1+0x7c], R6 ;  /* 0x00007c0601007387 */ /* 0x0005e80000100800 */
[----:B------:R2:W-:Y:S06]  /*1230*/  STL [R1+0x90], R7 ;  /* 0x0000900701007387 */ /* 0x0005ec0000100800 */
[----:B------:R-:W-:Y:S05]  /*1240*/  @P0 BRA `(.L_x_13) ;  /* 0x0000000400380947 */ /* 0x000fea0003800000 */
[----:B------:R-:W3:Y:S01]  /*1250*/  LDC.64 R18, c[0x0][0x628] ;  /* 0x00018a00ff127b82 */ /* 0x000ee20000000a00 */
[----:B--2---:R-:W-:Y:S02]  /*1260*/  IMAD.MOV.U32 R6, RZ, RZ, R17 ;  /* 0x000000ffff067224 */ /* 0x004fe400078e0011 */
[----:B------:R-:W-:-:S05]  /*1270*/  IMAD.MOV.U32 R7, RZ, RZ, R22 ;  /* 0x000000ffff077224 */ /* 0x000fca00078e0016 */
[----:B------:R-:W2:Y:S08]  /*1280*/  LDC R0, c[0x0][0x630] ;  /* 0x00018c00ff007b82 */ /* 0x000eb00000000800 */
[----:B------:R-:W4:Y:S01]  /*1290*/  LDC.64 R20, c[0x0][0x620] ;  /* 0x00018800ff147b82 */ /* 0x000f220000000a00 */
[----:B---3--:R-:W-:-:S04]  /*12a0*/  ISETP.NE.U32.AND P0, PT, R18, RZ, PT ;  /* 0x000000ff1200720c */ /* 0x008fc80003f05070 */
[----:B------:R-:W-:-:S13]  /*12b0*/  ISETP.NE.AND.EX P0, PT, R19, RZ, PT, P0 ;  /* 0x000000ff1300720c */ /* 0x000fda0003f05300 */
[----:B--2-4-:R-:W-:Y:S05]  /*12c0*/  @!P0 BRA `(.L_x_14) ;  /* 0x0000000000288947 */ /* 0x014fea0003800000 */
[----:B------:R-:W2:Y:S02]  /*12d0*/  LDC R11, c[0x0][0x634] ;  /* 0x00018d00ff0b7b82 */ /* 0x000ea40000000800 */
[----:B--2---:R-:W-:-:S05]  /*12e0*/  IADD3 R11, P0, R17, R11, RZ ;  /* 0x0000000b110b7210 */ /* 0x004fca0007f1e0ff */
[----:B0-----:R-:W-:-:S04]  /*12f0*/  IMAD.X R13, RZ, RZ, R22, P0 ;  /* 0x000000ffff0d7224 */ /* 0x001fc800000e0616 */
[----:B------:R-:W-:-:S04]  /*1300*/  IMAD.WIDE.U32 R6, R13, R18, RZ ;  /* 0x000000120d067225 */ /* 0x000fc800078e00ff */
[----:B------:R-:W-:-:S04]  /*1310*/  IMAD.WIDE.U32 R8, P0, R11, R19, R6 ;  /* 0x000000130b087225 */ /* 0x000fc80007800006 */
[----:B------:R-:W-:-:S04]  /*1320*/  IMAD.WIDE.U32 R6, R11, R18, RZ ;  /* 0x000000120b067225 */ /* 0x000fc800078e00ff */
[----:B------:R-:W-:Y:S01]  /*1330*/  IMAD.X R11, RZ, RZ, RZ, P0 ;  /* 0x000000ffff0b7224 */ /* 0x000fe200000e06ff */
[----:B------:R-:W-:Y:S01]  /*1340*/  IADD3 RZ, P0, R7, R8, RZ ;  /* 0x0000000807ff7210 */ /* 0x000fe20007f1e0ff */
[----:B------:R-:W-:-:S04]  /*1350*/  IMAD.MOV.U32 R10, RZ, RZ, R9 ;  /* 0x000000ffff0a7224 */ /* 0x000fc800078e0009 */
[----:B------:R-:W-:-:S08]  /*1360*/  IMAD.WIDE.U32.X R6, R13, R19, R10, P0 ;  /* 0x000000130d067225 */ /* 0x000fd000000e040a */
.L_x_14:
[-CC-:B------:R-:W-:Y:S01]  /*1370*/  SHF.R.U64 R27, R6, R0.reuse, R7.reuse ;  /* 0x00000000061b7219 */ /* 0x180fe20000001207 */
[----:B------:R-:W2:Y:S01]  /*1380*/  LDC.64 R24, c[0x0][0x640] ;  /* 0x00019000ff187b82 */ /* 0x000ea20000000a00 */
[----:B------:R-:W-:Y:S01]  /*1390*/  SHF.R.U32.HI R0, RZ, R0, R7 ;  /* 0x00000000ff007219 */ /* 0x000fe20000011607 */
[----:B------:R-:W-:Y:S01]  /*13a0*/  IMAD.MOV.U32 R6, RZ, RZ, R17 ;  /* 0x000000ffff067224 */ /* 0x000fe200078e0011 */
[----:B------:R-:W-:-:S05]  /*13b0*/  IADD3 R9, P0, RZ, -R27, RZ ;  /* 0x8000001bff097210 */ /* 0x000fca0007f1e0ff */
[----:B------:R-:W3:Y:S01]  /*13c0*/  LDC R8, c[0x0][0x618] ;  /* 0x00018600ff087b82 */ /* 0x000ee20000000800 */
[----:B------:R-:W-:-:S04]  /*13d0*/  IMAD.X R7, RZ, RZ, ~R0, P0 ;  /* 0x000000ffff077224 */ /* 0x000fc800000e0e00 */
[-C--:B------:R-:W-:Y:S02]  /*13e0*/  IMAD R0, R7, R20.reuse, RZ ;  /* 0x0000001407007224 */ /* 0x080fe400078e02ff */
[----:B------:R-:W-:Y:S01]  /*13f0*/  IMAD.MOV.U32 R7, RZ, RZ, R22 ;  /* 0x000000ffff077224 */ /* 0x000fe200078e0016 */
[----:B------:R-:W4:Y:S01]  /*1400*/  LDC R11, c[0x0][0x608] ;  /* 0x00018200ff0b7b82 */ /* 0x000f220000000800 */
[----:B-1----:R-:W-:Y:S02]  /*1410*/  IMAD.MOV.U32 R22, RZ, RZ, 0x1 ;  /* 0x00000001ff167424 */ /* 0x002fe400078e00ff */
[----:B------:R-:W-:-:S04]  /*1420*/  IMAD.WIDE.U32 R6, R9, R20, R6 ;  /* 0x0000001409067225 */ /* 0x000fc800078e0006 */
[----:B------:R-:W-:Y:S01]  /*1430*/  IMAD R9, R9, R21, R0 ;  /* 0x0000001509097224 */ /* 0x000fe200078e0200 */
[----:B------:R-:W1:Y:S01]  /*1440*/  LDC R23, c[0x0][0x658] ;  /* 0x00019600ff177b82 */ /* 0x000e620000000800 */
[----:B--2---:R-:W-:Y:S01]  /*1450*/  ISETP.NE.U32.AND P0, PT, R24, RZ, PT ;  /* 0x000000ff1800720c */ /* 0x004fe20003f05070 */
[----:B------:R-:W-:Y:S02]  /*1460*/  IMAD.MOV.U32 R0, RZ, RZ, -0x1 ;  /* 0xffffffffff007424 */ /* 0x000fe400078e00ff */
[----:B------:R-:W-:Y:S01]  /*1470*/  IMAD.IADD R7, R7, 0x1, R9 ;  /* 0x0000000107077824 */ /* 0x000fe200078e0209 */
[----:B------:R-:W-:-:S03]  /*1480*/  ISETP.NE.AND.EX P0, PT, R25, RZ, PT, P0 ;  /* 0x000000ff1900720c */ /* 0x000fc60003f05300 */
[----:B------:R-:W2:Y:S01]  /*1490*/  LDC R21, c[0x0][0x600] ;  /* 0x00018000ff157b82 */ /* 0x000ea20000000800 */
[-CC-:B---3--:R-:W-:Y:S02]  /*14a0*/  SHF.R.U64 R19, R6, R8.reuse, R7.reuse ;  /* 0x0000000806137219 */ /* 0x188fe40000001207 */
[----:B------:R-:W-:-:S05]  /*14b0*/  SHF.R.U32.HI R6, RZ, R8, R7 ;  /* 0x00000008ff067219 */ /* 0x000fca0000011607 */
[----:B------:R-:W3:Y:S01]  /*14c0*/  LDC R18, c[0x0][0x648] ;  /* 0x00019200ff127b82 */ /* 0x000ee20000000800 */
[-CC-:B----4-:R-:W-:Y:S02]  /*14d0*/  SHF.R.U64 R28, R19, R11.reuse, R6.reuse ;  /* 0x0000000b131c7219 */ /* 0x190fe40000001206 */
[----:B------:R-:W-:-:S05]  /*14e0*/  SHF.R.U32.HI R6, RZ, R11, R6 ;  /* 0x0000000bff067219 */ /* 0x000fca0000011606 */
[----:B------:R-:W4:Y:S01]  /*14f0*/  LDC R20, c[0x0][0x638] ;  /* 0x00018e00ff147b82 */ /* 0x000f220000000800 */
[-CC-:B-1----:R-:W-:Y:S02]  /*1500*/  SHF.R.U64 R30, R28, R23.reuse, R6.reuse ;  /* 0x000000171c1e7219 */ /* 0x182fe40000001206 */
[-C--:B------:R-:W-:Y:S02]  /*1510*/  SHF.L.U32 R0, R0, R23.reuse, RZ ;  /* 0x0000001700007219 */ /* 0x080fe400000006ff */
[----:B------:R-:W-:Y:S01]  /*1520*/  SHF.R.U32.HI R7, RZ, R23, R6 ;  /* 0x00000017ff077219 */ /* 0x000fe20000011606 */
[----:B------:R-:W-:Y:S01]  /*1530*/  IMAD.MOV.U32 R6, RZ, RZ, R30 ;  /* 0x000000ffff067224 */ /* 0x000fe200078e001e */
[----:B0-----:R-:W-:Y:S01]  /*1540*/  LOP3.LUT R13, RZ, R0, RZ, 0x33, !PT ;  /* 0x00000000ff0d7212 */ /* 0x001fe200078e33ff */
[----:B------:R-:W0:Y:S01]  /*1550*/  LDC R26, c[0x0][0x610] ;  /* 0x00018400ff1a7b82 */ /* 0x000e220000000800 */
[----:B------:R-:W-:Y:S05]  /*1560*/  @!P0 BRA `(.L_x_15) ;  /* 0x0000000000288947 */ /* 0x000fea0003800000 */
[----:B------:R-:W1:Y:S02]  /*1570*/  LDC R11, c[0x0][0x64c] ;  /* 0x00019300ff0b7b82 */ /* 0x000e640000000800 */
[----:B-1----:R-:W-:-:S05]  /*1580*/  IADD3 R11, P0, R30, R11, RZ ;  /* 0x0000000b1e0b7210 */ /* 0x002fca0007f1e0ff */
[----:B------:R-:W-:-:S04]  /*1590*/  IMAD.X R17, RZ, RZ, R7, P0 ;  /* 0x000000ffff117224 */ /* 0x000fc800000e0607 */
[----:B------:R-:W-:-:S04]  /*15a0*/  IMAD.WIDE.U32 R6, R17, R24, RZ ;  /* 0x0000001811067225 */ /* 0x000fc800078e00ff */
[----:B------:R-:W-:-:S04]  /*15b0*/  IMAD.WIDE.U32 R8, P0, R11, R25, R6 ;  /* 0x000000190b087225 */ /* 0x000fc80007800006 */
[----:B------:R-:W-:-:S04]  /*15c0*/  IMAD.WIDE.U32 R6, R11, R24, RZ ;  /* 0x000000180b067225 */ /* 0x000fc800078e00ff */
[----:B------:R-:W-:Y:S01]  /*15d0*/  IMAD.X R11, RZ, RZ, RZ, P0 ;  /* 0x000000ffff0b7224 */ /* 0x000fe200000e06ff */
[----:B------:R-:W-:Y:S01]  /*15e0*/  IADD3 RZ, P0, R7, R8, RZ ;  /* 0x0000000807ff7210 */ /* 0x000fe20007f1e0ff */
[----:B------:R-:W-:-:S04]  /*15f0*/  IMAD.MOV.U32 R10, RZ, RZ, R9 ;  /* 0x000000ffff0a7224 */ /* 0x000fc800078e0009 */
[----:B------:R-:W-:-:S08]  /*1600*/  IMAD.WIDE.U32.X R6, R17, R25, R10, P0 ;  /* 0x0000001911067225 */ /* 0x000fd000000e040a */
.L_x_15:
[----:B---3--:R-:W-:Y:S01]  /*1610*/  SHF.R.U64 R5, R6, R18, R7 ;  /* 0x0000001206057219 */ /* 0x008fe20000001207 */
[----:B--2---:R-:W-:Y:S01]  /*1620*/  VIADD R6, R21, 0xffffffff ;  /* 0xffffffff15067836 */ /* 0x004fe20000000000 */
[----:B------:R-:W-:Y:S01]  /*1630*/  SHF.L.U32 R0, R22, R23, RZ ;  /* 0x0000001716007219 */ /* 0x000fe200000006ff */
[----:B------:R-:W-:Y:S01]  /*1640*/  @P2 IMAD R14, R15, R16, R4 ;  /* 0x000000100f0e2224 */ /* 0x000fe200078e0204 */
[----:B------:R-:W-:Y:S01]  /*1650*/  LOP3.LUT R13, R28, R13, RZ, 0xc0, !PT ;  /* 0x0000000d1c0d7212 */ /* 0x000fe200078ec0ff */
[----:B------:R-:W-:-:S04]  /*1660*/  IMAD.MOV R7, RZ, RZ, -R5 ;  /* 0x000000ffff077224 */ /* 0x000fc800078e0a05 */
[----:B------:R-:W-:Y:S01]  /*1670*/  IMAD R13, R0, R5, R13 ;  /* 0x00000005000d7224 */ /* 0x000fe200078e020d */
[----:B------:R-:W-:Y:S01]  /*1680*/  LOP3.LUT R5, R19, R6, RZ, 0xc0, !PT ;  /* 0x0000000613057212 */ /* 0x000fe200078ec0ff */
[----:B----4-:R-:W-:Y:S02]  /*1690*/  IMAD R0, R7, R20, R30 ;  /* 0x0000001407007224 */ /* 0x010fe400078e021e */
[----:B------:R-:W-:Y:S02]  /*16a0*/  IMAD.MOV.U32 R6, RZ, RZ, 0x1 ;  /* 0x00000001ff067424 */ /* 0x000fe400078e00ff */
[----:B0-----:R-:W-:Y:S02]  /*16b0*/  IMAD R4, R13, R26, R14 ;  /* 0x0000001a0d047224 */ /* 0x001fe400078e020e */
[----:B------:R-:W-:Y:S01]  /*16c0*/  IMAD R5, R0, R21, R5 ;  /* 0x0000001500057224 */ /* 0x000fe200078e0205 */
[----:B------:R-:W-:-:S04]  /*16d0*/  PRMT R0, R6, 0x7610, R0 ;  /* 0x0000761006007816 */ /* 0x000fc80000000000 */
[----:B------:R-:W-:Y:S02]  /*16e0*/  SEL R6, R5, R4, !P2 ;  /* 0x0000000405067207 */ /* 0x000fe40005000000 */
[----:B------:R-:W-:-:S03]  /*16f0*/  SEL R4, R4, R5, !P2 ;  /* 0x0000000504047207 */ /* 0x000fc60005000000 */
[----:B------:R3:W-:Y:S04]  /*1700*/  STL [R1+0x90], R6 ;  /* 0x0000900601007387 */ /* 0x0007e80000100800 */
[----:B------:R3:W-:Y:S04]  /*1710*/  STL [R1+0x7c], R27 ;  /* 0x00007c1b01007387 */ /* 0x0007e80000100800 */
[----:B------:R3:W-:Y:S02]  /*1720*/  STL [R1+0x8c], R4 ;  /* 0x00008c0401007387 */ /* 0x0007e40000100800 */
.L_x_13:
[----:B------:R-:W-:Y:S05]  /*1730*/  @!P1 BRA `(.L_x_16) ;  /* 0x00000000000c9947 */ /* 0x000fea0003800000 */
[----:B------:R-:W-:Y:S01]  /*1740*/  UCGABAR_WAIT ;  /* 0x0000000000007dc7 */ /* 0x000fe20008000000 */
[----:B------:R-:W-:Y:S01]  /*1750*/  CCTL.IVALL ;  /* 0x00000000ff00798f */ /* 0x000fe20002000000 */
[----:B------:R-:W-:Y:S05]  /*1760*/  BRA `(.L_x_17) ;  /* 0x0000000000047947 */ /* 0x000fea0003800000 */
.L_x_16:
[----:B------:R-:W-:Y:S06]  /*1770*/  BAR.SYNC.DEFER_BLOCKING 0x0 ;  /* 0x0000000000007b1d */ /* 0x000fec0000010000 */
.L_x_17:
[----:B------:R-:W-:Y:S05]  /*1780*/  @!P3 BRA `(.L_x_18) ;  /* 0x000000d800d8b947 */ /* 0x000fea0003800000 */
[----:B------:R-:W-:-:S06]  /*1790*/  UISETP.GT.U32.AND UP0, UPT, UR12, 0x1, UPT ;  /* 0x000000010c00788c */ /* 0x000fcc000bf04070 */
[----:B------:R-:W-:-:S13]  /*17a0*/  PLOP3.LUT P0, PT, PT, PT, UP0, 0x80, 0x0 ;  /* 0x000000000000781c */ /* 0x000fda0003f0f008 */
[----:B------:R-:W-:Y:S05]  /*17b0*/  @P0 EXIT ;  /* 0x000000000000094d */ /* 0x000fea0003800000 */
.L_x_19:
[----:B------:R-:W-:-:S08]  /*17c0*/  NOP ;  /* 0x0000000000007918 */ /* 0x000fd00000000000 */
[----:B------:R-:W4:Y:S02]  /*17d0*/  USETMAXREG.TRY_ALLOC.CTAPOOL UP0, 0xe8 ;  /* 0x000000e8000079c8 */ /* 0x000f240008000600 */
[----:B----4-:R-:W-:-:S13]  /*17e0*/  PLOP3.LUT P0, PT, PT, PT, UP0, 0x80, 0x0 ;  /* 0x000000000000781c */ /* 0x010fda0003f0f008 */
[----:B------:R-:W-:Y:S05]  /*17f0*/  @!P0 BRA `(.L_x_19) ;  /* 0xfffffffc00f08947 */ /* 0x000fea000383ffff */
[----:B------:R-:W-:-:S13]  /*1800*/  LOP3.LUT P0, RZ, R0, 0xff, RZ, 0xc0, !PT ;  /* 0x000000ff00ff7812 */ /* 0x000fda000780c0ff */
[----:B------:R-:W-:Y:S05]  /*1810*/  @!P0 EXIT ;  /* 0x000000000000894d */ /* 0x000fea0003800000 */
[----:B------:R-:W4:Y:S01]  /*1820*/  S2UR UR6, SR_CgaCtaId ;  /* 0x00000000000679c3 */ /* 0x000f220000008800 */
[CC--:B------:R-:W-:Y:S01]  /*1830*/  LEA.HI R0, R12.reuse, R3.reuse, RZ, 0x2 ;  /* 0x000000030c007211 */ /* 0x0c0fe200078f10ff */
[----:B------:R-:W-:Y:S01]  /*1840*/  UIADD3 UR7, UR17, -0x1, URZ ;  /* 0xffffffff11077890 */ /* 0x000fe2000fffe03f */
[----:B------:R-:W-:Y:S01]  /*1850*/  LEA.HI R3, R12, R3, RZ, 0x5 ;  /* 0x000000030c037211 */ /* 0x000fe200078f28ff */
[----:B------:R-:W-:Y:S01]  /*1860*/  UMOV UR12, 0x400 ;  /* 0x00000400000c7882 */ /* 0x000fe20000000000 */
[--C-:B------:R-:W-:Y:S01]  /*1870*/  SHF.R.S32.HI R2, RZ, 0x2, R0.reuse ;  /* 0x00000002ff027819 */ /* 0x100fe20000011400 */
[----:B------:R-:W-:Y:S01]  /*1880*/  UISETP.LT.AND UP0, UPT, UR14, 0x1, UPT ;  /* 0x000000010e00788c */ /* 0x000fe2000bf01270 */
[----:B------:R-:W-:Y:S01]  /*1890*/  SHF.R.S32.HI R5, RZ, 0x1f, R0 ;  /* 0x0000001fff057819 */ /* 0x000fe20000011400 */
[----:B------:R-:W-:Y:S02]  /*18a0*/  ULOP3.LUT UR27, UR13, 0x1, URZ, 0xfc, !UPT ;  /* 0x000000010d1b7892 */ /* 0x000fe4000f8efc3f */
[----:B------:R-:W-:Y:S01]  /*18b0*/  USEL UR16, UR14, 0x1, UP0 ;  /* 0x000000010e107887 */ /* 0x000fe20008000000 */
[----:B------:R-:W-:Y:S01]  /*18c0*/  LEA.HI R5, R5, R2, RZ, 0x3 ;  /* 0x0000000205057211 */ /* 0x000fe200078f18ff */
[----:B------:R-:W-:-:S02]  /*18d0*/  UISETP.NE.AND UP0, UPT, UR7, URZ, UPT ;  /* 0x0000003f0700728c */ /* 0x000fc4000bf05270 */
[----:B------:R-:W-:Y:S01]  /*18e0*/  USHF.L.U32 UR28, UR14, 0x1, URZ ;  /* 0x000000010e1c7899 */ /* 0x000fe2000800063f */
[----:B------:R-:W-:Y:S01]  /*18f0*/  LOP3.LUT R5, R5, 0xfffffff8, RZ, 0xc0, !PT ;  /* 0xfffffff805057812 */ /* 0x000fe200078ec0ff */
[----:B------:R-:W-:Y:S02]  /*1900*/  UIADD3 UR16, -UR16, UR14, URZ ;  /* 0x0000000e10107290 */ /* 0x000fe4000fffe13f */
[----:B------:R-:W-:Y:S02]  /*1910*/  USEL UR30, URZ, 0x1, UP0 ;  /* 0x000000013f1e7887 */ /* 0x000fe40008000000 */
[----:B------:R-:W-:Y:S01]  /*1920*/  IMAD.IADD R2, R2, 0x1, -R5 ;  /* 0x0000000102027824 */ /* 0x000fe200078e0a05 */
[----:B------:R-:W-:Y:S01]  /*1930*/  SHF.R.S32.HI R5, RZ, 0x5, R3 ;  /* 0x00000005ff057819 */ /* 0x000fe20000011403 */
[----:B----4-:R-:W-:-:S03]  /*1940*/  ULEA UR12, UR6, UR12, 0x18 ;  /* 0x0000000c060c7291 */ /* 0x010fc6000f8ec03f */
[--C-:B------:R-:W-:Y:S01]  /*1950*/  SHF.R.S32.HI R3, RZ, 0x1f, R2.reuse ;  /* 0x0000001fff037819 */ /* 0x100fe20000011402 */
[----:B------:R-:W-:Y:S01]  /*1960*/  USHF.L.U32 UR6, UR7, 0x3, URZ ;  /* 0x0000000307067899 */ /* 0x000fe2000800063f */
[C-C-:B------:R-:W-:Y:S01]  /*1970*/  IMAD R0, R5.reuse, -0x10, -R2.reuse ;  /* 0xfffffff005007824 */ /* 0x140fe200078e0a02 */
[----:B------:R-:W-:Y:S02]  /*1980*/  UIADD3 UR29, UR12, 0x170, URZ ;  /* 0x000001700c1d7890 */ /* 0x000fe4000fffe03f */
[----:B------:R-:W-:Y:S01]  /*1990*/  ULOP3.LUT UR6, UR6, 0x8, URZ, 0xc0, !UPT ;  /* 0x0000000806067892 */ /* 0x000fe2000f8ec03f */
[----:B------:R-:W-:Y:S01]  /*19a0*/  IMAD.WIDE R2, R5, 0x10, R2 ;  /* 0x0000001005027825 */ /* 0x000fe200078e0202 */
[----:B------:R-:W-:Y:S02]  /*19b0*/  ULEA UR17, UR17, UR29, 0x3 ;  /* 0x0000001d11117291 */ /* 0x000fe4000f8e183f */
[----:B------:R-:W-:Y:S02]  /*19c0*/  ULOP3.LUT UR31, UR6, 0x8, URZ, 0x3c, !UPT ;  /* 0x00000008061f7892 */ /* 0x000fe4000f8e3c3f */
[----:B------:R-:W-:-:S03]  /*19d0*/  ULOP3.LUT UR18, UR6, 0x18, URZ, 0x3c, !UPT ;  /* 0x0000001806127892 */ /* 0x000fc6000f8e3c3f */
[----:B------:R-:W-:Y:S02]  /*19e0*/  ULDC UR6, c[0x0][0x284] ;  /* 0x0000a10000067ab9 */ /* 0x000fe40000000800 */
[----:B------:R-:W-:-:S05]  /*19f0*/  VIADD R0, R0, UR6 ;  /* 0x0000000600007c36 */ /* 0x000fca0008000000 */
[----:B------:R4:W-:Y:S04]  /*1a00*/  STL [R1+0x94], R0 ;  /* 0x0000940001007387 */ /* 0x0009e80000100800 */
[----:B------:R4:W-:Y:S02]  /*1a10*/  STL.64 [R1+0x98], R2 ;  /* 0x0000980201007387 */ /* 0x0009e40000100a00 */
.L_x_302:
[----:B----4-:R-:W-:Y:S01]  /*1a20*/  IMAD.U32 R0, RZ, RZ, UR30 ;  /* 0x0000001eff007e24 */ /* 0x010fe2000f8e00ff */
[----:B0-2---:R-:W4:Y:S01]  /*1a30*/  LDC R2, c[0x0][0x28c] ;  /* 0x0000a300ff027b82 */ /* 0x005f220000000800 */
[----:B------:R-:W-:Y:S01]  /*1a40*/  UMOV UR6, URZ ;  /* 0x0000003f00067c82 */ /* 0x000fe20008000000 */
[----:B------:R-:W-:Y:S02]  /*1a50*/  UMOV UR19, UR5 ;  /* 0x0000000500137c82 */ /* 0x000fe40008000000 */
[----:B------:R-:W-:-:S04]  /*1a60*/  SHF.L.U32 R0, R0, 0x1f, RZ ;  /* 0x0000001f00007819 */ /* 0x000fc800000006ff */
[----:B------:R-:W5:Y:S01]  /*1a70*/  SYNCS.PHASECHK.TRANS64.TRYWAIT P0, [UR17+-0x8], R0 ;  /* 0xfffff800ff0075a7 */ /* 0x000f620008000151 */
[----:B----4-:R-:W-:Y:S01]  /*1a80*/  ISETP.GE.AND P1, PT, R2, 0x1, PT ;  /* 0x000000010200780c */ /* 0x010fe20003f26270 */
[----:B-----5:R-:W-:-:S12]  /*1a90*/  @!P0 BRA `(.L_x_20) ;  /* 0x000000f000dc8947 */ /* 0x020fd80003800000 */
.L_x_342:
[----:B------:R0:W-:Y:S01]  /*1aa0*/  STL [R1+0x74], RZ ;  /* 0x000074ff01007387 */ /* 0x0001e20000100800 */
[----:B------:R-:W-:Y:S01]  /*1ab0*/  UMOV UR7, URZ ;  /* 0x0000003f00077c82 */ /* 0x000fe20008000000 */
[----:B------:R-:W-:Y:S01]  /*1ac0*/  UMOV UR8, URZ ;  /* 0x0000003f00087c82 */ /* 0x000fe20008000000 */
[----:B----4-:R-:W-:Y:S01]  /*1ad0*/  IMAD.MOV.U32 R0, RZ, RZ, RZ ;  /* 0x000000ffff007224 */ /* 0x010fe200078e00ff */
[----:B------:R4:W-:Y:S01]  /*1ae0*/  STL [R1+0x70], RZ ;  /* 0x000070ff01007387 */ /* 0x0009e20000100800 */
[----:B------:R-:W-:Y:S02]  /*1af0*/  CS2R R2, SRZ ;  /* 0x0000000000027805 */ /* 0x000fe4000001ff00 */
[----:B---3--:R-:W-:Y:S02]  /*1b00*/  CS2R R4, SRZ ;  /* 0x0000000000047805 */ /* 0x008fe4000001ff00 */
[----:B--2---:R-:W-:Y:S01]  /*1b10*/  CS2R R6, SRZ ;  /* 0x0000000000067805 */ /* 0x004fe2000001ff00 */
[----:B------:R4:W-:Y:S01]  /*1b20*/  STL [R1+0x6c], RZ ;  /* 0x00006cff01007387 */ /* 0x0009e20000100800 */
[----:B------:R-:W-:-:S02]  /*1b30*/  CS2R R8, SRZ ;  /* 0x0000000000087805 */ /* 0x000fc4000001ff00 */
[----:B0-----:R-:W-:Y:S02]  /*1b40*/  CS2R R10, SRZ ;  /* 0x00000000000a7805 */ /* 0x001fe4000001ff00 */
[----:B------:R-:W-:Y:S01]  /*1b50*/  CS2R R12, SRZ ;  /* 0x00000000000c7805 */ /* 0x000fe2000001ff00 */
[----:B------:R4:W-:Y:S01]  /*1b60*/  STL [R1+0x68], RZ ;  /* 0x000068ff01007387 */ /* 0x0009e20000100800 */
[----:B------:R-:W-:Y:S02]  /*1b70*/  CS2R R14, SRZ ;  /* 0x00000000000e7805 */ /* 0x000fe4000001ff00 */
[----:B-1----:R-:W-:Y:S02]  /*1b80*/  CS2R R16, SRZ ;  /* 0x0000000000107805 */ /* 0x002fe4000001ff00 */
[----:B------:R-:W-:Y:S01]  /*1b90*/  CS2R R18, SRZ ;  /* 0x0000000000127805 */ /* 0x000fe2000001ff00 */
[----:B------:R4:W-:Y:S01]  /*1ba0*/  STL [R1+0x64], RZ ;  /* 0x000064ff01007387 */ /* 0x0009e20000100800 */
[----:B------:R-:W-:-:S02]  /*1bb0*/  CS2R R20, SRZ ;  /* 0x0000000000147805 */ /* 0x000fc4000001ff00 */
[----:B------:R-:W-:Y:S02]  /*1bc0*/  CS2R R22, SRZ ;  /* 0x0000000000167805 */ /* 0x000fe4000001ff00 */
[----:B------:R-:W-:Y:S01]  /*1bd0*/  CS2R R152, SRZ ;  /* 0x0000000000987805 */ /* 0x000fe2000001ff00 */
[----:B------:R4:W-:Y:S01]  /*1be0*/  STL [R1+0x60], RZ ;  /* 0x000060ff01007387 */ /* 0x0009e20000100800 */
[----:B------:R-:W-:Y:S02]  /*1bf0*/  CS2R R154, SRZ ;  /* 0x00000000009a7805 */ /* 0x000fe4000001ff00 */
[----:B------:R-:W-:Y:S02]  /*1c00*/  CS2R R156, SRZ ;  /* 0x00000000009c7805 */ /* 0x000fe4000001ff00 */
        /* <DEDUP_REMOVED lines=46> */
[----:B------:R-:W-:Y:S01]  /*1ef0*/  IMAD.MOV.U32 R226, RZ, RZ, RZ ;  /* 0x000000ffffe27224 */ /* 0x000fe200078e00ff */
[----:B------:R-:W-:Y:S01]  /*1f00*/  CS2R R24, SRZ ;  /* 0x0000000000187805 */ /* 0x000fe2000001ff00 */
[----:B------:R-:W-:Y:S01]  /*1f10*/  IMAD.U32 R227, RZ, RZ, UR4 ;  /* 0x00000004ffe37e24 */ /* 0x000fe2000f8e00ff */
[----:B------:R4:W-:Y:S01]  /*1f20*/  STL [R1+0x2c], RZ ;  /* 0x00002cff01007387 */ /* 0x0009e20000100800 */
[----:B------:R-:W-:Y:S02]  /*1f30*/  CS2R R26, SRZ ;  /* 0x00000000001a7805 */ /* 0x000fe4000001ff00 */
[----:B------:R-:W-:-:S02]  /*1f40*/  CS2R R28, SRZ ;  /* 0x00000000001c7805 */ /* 0x000fc4000001ff00 */
[----:B------:R-:W-:Y:S01]  /*1f50*/  CS2R R30, SRZ ;  /* 0x00000000001e7805 */ /* 0x000fe2000001ff00 */
[----:B------:R4:W-:Y:S01]  /*1f60*/  STL [R1+0x28], RZ ;  /* 0x000028ff01007387 */ /* 0x0009e20000100800 */
[----:B------:R-:W-:Y:S02]  /*1f70*/  CS2R R32, SRZ ;  /* 0x0000000000207805 */ /* 0x000fe4000001ff00 */
[----:B------:R-:W-:Y:S02]  /*1f80*/  CS2R R34, SRZ ;  /* 0x0000000000227805 */ /* 0x000fe4000001ff00 */
[----:B------:R-:W-:Y:S01]  /*1f90*/  CS2R R36, SRZ ;  /* 0x0000000000247805 */ /* 0x000fe2000001ff00 */
        /* <DEDUP_REMOVED lines=36> */
[----:B------:R4:W-:Y:S01]  /*21e0*/  STL [R1], RZ ;  /* 0x000000ff01007387 */ /* 0x0009e20000100800 */
[----:B------:R-:W-:Y:S02]  /*21f0*/  CS2R R92, SRZ ;  /* 0x00000000005c7805 */ /* 0x000fe4000001ff00 */
[----:B------:R-:W-:Y:S02]  /*2200*/  CS2R R94, SRZ ;  /* 0x00000000005e7805 */ /* 0x000fe4000001ff00 */
[----:B------:R-:W-:Y:S02]  /*2210*/  CS2R R96, SRZ ;  /* 0x0000000000607805 */ /* 0x000fe4000001ff00 */
[----:B------:R-:W-:Y:S02]  /*2220*/  CS2R R98, SRZ ;  /* 0x0000000000627805 */ /* 0x000fe4000001ff00 */
[----:B------:R-:W-:-:S02]  /*2230*/  CS2R R100, SRZ ;  /* 0x0000000000647805 */ /* 0x000fc4000001ff00 */
[----:B------:R-:W-:Y:S02]  /*2240*/  CS2R R102, SRZ ;  /* 0x0000000000667805 */ /* 0x000fe4000001ff00 */
        /* <DEDUP_REMOVED lines=23> */
[----:B------:R-:W-:Y:S01]  /*23c0*/  CS2R R150, SRZ ;  /* 0x0000000000967805 */ /* 0x000fe2000001ff00 */
[----:B----4-:R-:W-:Y:S06]  /*23d0*/  @!P1 BRA `(.L_x_21) ;  /* 0x0000001000609947 */ /* 0x010fec0003800000 */
[----:B------:R-:W-:-:S06]  /*23e0*/  UISETP.NE.AND UP0, UPT, UR27, 0x3, UPT ;  /* 0x000000031b00788c */ /* 0x000fcc000bf05270 */
[----:B------:R-:W-:-:S13]  /*23f0*/  PLOP3.LUT P1, PT, PT, PT, UP0, 0x80, 0x0 ;  /* 0x000000000000781c */ /* 0x000fda0003f2f008 */
[----:B------:R-:W-:Y:S05]  /*2400*/  @!P1 BRA `(.L_x_22) ;  /* 0x0000000000049947 */ /* 0x000fea0003800000 */
[----:B------:R-:W-:Y:S01]  /*2410*/  BPT.TRAP 0x1 ;  /* 0x000000040000795c */ /* 0x000fe20000300000 */
.L_x_22:
[----:B------:R-:W-:Y:S01]  /*2420*/  ULEA UR6, UR5, UR12, 0x3 ;  /* 0x0000000c05067291 */ /* 0x000fe2000f8e183f */
[----:B------:R-:W-:-:S05]  /*2430*/  IMAD.U32 R0, RZ, RZ, UR4 ;  /* 0x00000004ff007e24 */ /* 0x000fca000f8e00ff */
[----:B------:R-:W-:-:S04]  /*2440*/  SHF.L.U32 R0, R0, 0x1f, RZ ;  /* 0x0000001f00007819 */ /* 0x000fc800000006ff */
[----:B------:R0:W1:Y:S01]  /*2450*/  SYNCS.PHASECHK.TRANS64.TRYWAIT P0, [UR6], R0 ;  /* 0x00000000ff0075a7 */ /* 0x0000620008000146 */
[----:B------:R-:W-:Y:S05]  /*2460*/  @!P1 BRA `(.L_x_23) ;  /* 0x0000000000049947 */ /* 0x000fea0003800000 */
[----:B------:R-:W-:Y:S01]  /*2470*/  BPT.TRAP 0x1 ;  /* 0x000000040000795c */ /* 0x000fe20000300000 */
.L_x_23:
[----:B-1----:R-:W-:Y:S05]  /*2480*/  @P0 BRA `(.L_x_24) ;  /* 0x0000000000080947 */ /* 0x002fea0003800000 */
[----:B------:R-:W1:Y:S02]  /*2490*/  SYNCS.PHASECHK.TRANS64.TRYWAIT P0, [UR6], R0 ;  /* 0x00000000ff0075a7 */ /* 0x000e640008000146 */
[----:B-1----:R-:W-:Y:S05]  /*24a0*/  @!P0 BRA `(.L_x_25) ;  /* 0x000000e800708947 */ /* 0x002fea0003800000 */
.L_x_24:
[----:B------:R2:W-:Y:S01]  /*24b0*/  STL [R1+0x74], RZ ;  /* 0x000074ff01007387 */ /* 0x0005e20000100800 */
[----:B------:R-:W-:Y:S01]  /*24c0*/  UIADD3 UR7, UR12, 0xb280, URZ ;  /* 0x0000b2800c077890 */ /* 0x000fe2000fffe03f */
[----:B------:R-:W-:Y:S01]  /*24d0*/  WARPGROUP.ARRIVE ;  /* 0x00000000000079c5 */ /* 0x000fe20000000000 */
[----:B------:R-:W-:Y:S01]  /*24e0*/  UIADD3 UR6, UR12, 0x280, URZ ;  /* 0x000002800c067890 */ /* 0x000fe2000fffe03f */
[----:B------:R2:W-:Y:S01]  /*24f0*/  STL [R1+0x70], RZ ;  /* 0x000070ff01007387 */ /* 0x0005e20000100800 */
[----:B------:R-:W-:Y:S01]  /*2500*/  USHF.R.U32.HI UR7, URZ, 0x4, UR7 ;  /* 0x000000043f077899 */ /* 0x000fe20008011607 */
[----:B01----:R-:W-:Y:S01]  /*2510*/  IMAD.MOV.U32 R0, RZ, RZ, RZ ;  /* 0x000000ffff007224 */ /* 0x003fe200078e00ff */
[----:B------:R-:W-:Y:S01]  /*2520*/  USHF.R.U32.HI UR6, URZ, 0x4, UR6 ;  /* 0x000000043f067899 */ /* 0x000fe20008011606 */
[----:B------:R2:W-:Y:S01]  /*2530*/  STL [R1+0x6c], RZ ;  /* 0x00006cff01007387 */ /* 0x0005e20000100800 */
[----:B------:R-:W-:Y:S01]  /*2540*/  ULOP3.LUT UR7, UR7, 0x3fff, URZ, 0xc0, !UPT ;  /* 0x00003fff07077892 */ /* 0x000fe2000f8ec03f */
[----:B------:R-:W-:Y:S01]  /*2550*/  CS2R R2, SRZ ;  /* 0x0000000000027805 */ /* 0x000fe2000001ff00 */
[----:B------:R-:W-:Y:S01]  /*2560*/  ULOP3.LUT UR6, UR6, 0x3fff, URZ, 0xc0, !UPT ;  /* 0x00003fff06067892 */ /* 0x000fe2000f8ec03f */
[----:B------:R2:W-:Y:S01]  /*2570*/  STL [R1+0x68], RZ ;  /* 0x000068ff01007387 */ /* 0x0005e20000100800 */
[----:B------:R-:W-:Y:S01]  /*2580*/  ULOP3.LUT UR7, UR7, 0x10000, URZ, 0xfc, !UPT ;  /* 0x0001000007077892 */ /* 0x000fe2000f8efc3f */
[----:B------:R-:W-:Y:S01]  /*2590*/  CS2R R4, SRZ ;  /* 0x0000000000047805 */ /* 0x000fe2000001ff00 */
[----:B------:R-:W-:Y:S01]  /*25a0*/  ULOP3.LUT UR6, UR6, 0x10000, URZ, 0xfc, !UPT ;  /* 0x0001000006067892 */ /* 0x000fe2000f8efc3f */
[----:B------:R2:W-:Y:S01]  /*25b0*/  STL [R1+0x64], RZ ;  /* 0x000064ff01007387 */ /* 0x0005e20000100800 */
[----:B------:R-:W-:Y:S01]  /*25c0*/  ULEA UR10, UR5, UR7, 0x9 ;  /* 0x00000007050a7291 */ /* 0x000fe2000f8e483f */
[----:B------:R-:W-:Y:S01]  /*25d0*/  CS2R R6, SRZ ;  /* 0x0000000000067805 */ /* 0x000fe2000001ff00 */
[----:B------:R-:W-:Y:S01]  /*25e0*/  ULEA UR8, UR5, UR6, 0x7 ;  /* 0x0000000605087291 */ /* 0x000fe2000f8e383f */
[----:B------:R2:W-:Y:S01]  /*25f0*/  STL [R1+0x60], RZ ;  /* 0x000060ff01007387 */ /* 0x0005e20000100800 */
[----:B------:R-:W-:Y:S01]  /*2600*/  ULDC UR7, c[0x0][0x50c] ;  /* 0x0001430000077ab9 */ /* 0x000fe20000000800 */
[----:B------:R-:W-:Y:S01]  /*2610*/  UMOV UR9, 0xc0000010 ;  /* 0xc000001000097882 */ /* 0x000fe20000000000 */
[----:B------:R-:W-:Y:S01]  /*2620*/  UISETP.NE.AND UP0, UPT, UR7, 0x1, UPT ;  /* 0x000000010700788c */ /* 0x000fe2000bf05270 */
[----:B------:R2:W-:Y:S01]  /*2630*/  STL [R1+0x5c], RZ ;  /* 0x00005cff01007387 */ /* 0x0005e20000100800 */
[----:B------:R-:W-:Y:S01]  /*2640*/  UMOV UR11, 0xc0000010 ;  /* 0xc0000010000b7882 */ /* 0x000fe20000000000 */
[----:B------:R-:W-:Y:S01]  /*2650*/  UMOV UR6, 0x1 ;  /* 0x0000000100067882 */ /* 0x000fe20000000000 */
[----:B------:R-:W-:Y:S01]  /*2660*/  USEL UR7, URZ, 0x1, UP0 ;  /* 0x000000013f077887 */ /* 0x000fe20008000000 */
[----:B------:R2:W-:Y:S01]  /*2670*/  STL [R1+0x58], RZ ;  /* 0x000058ff01007387 */ /* 0x0005e20000100800 */
[----:B------:R-:W-:Y:S01]  /*2680*/  QGMMA.64x256x32.F32.E5M2.E5M2 R24, gdesc[UR8], RZ, !UPT, gsb0 ;  /* 0x03e00000081879f3 */ /* 0x000fe2000c0038ff */
[----:B------:R-:W-:-:S02]  /*2690*/  CS2R R8, SRZ ;  /* 0x0000000000087805 */ /* 0x000fc4000001ff00 */
[----:B------:R-:W-:Y:S01]  /*26a0*/  CS2R R10, SRZ ;  /* 0x00000000000a7805 */ /* 0x000fe2000001ff00 */
[----:B------:R2:W-:Y:S01]  /*26b0*/  STL [R1+0x54], RZ ;  /* 0x000054ff01007387 */ /* 0x0005e20000100800 */
[----:B------:R-:W-:Y:S02]  /*26c0*/  ISETP.NE.AND P0, PT, RZ, UR7, PT ;  /* 0x00000007ff007c0c */ /* 0x000fe4000bf05270 */
        /* <DEDUP_REMOVED lines=56> */
[----:B------:R-:W-:Y:S01]  /*2a50*/  CS2R R224, SRZ ;  /* 0x0000000000e07805 */ /* 0x000fe2000001ff00 */
[----:B------:R-:W-:Y:S01]  /*2a60*/  IMAD.MOV.U32 R226, RZ, RZ, RZ ;  /* 0x000000ffffe27224 */ /* 0x000fe200078e00ff */
[----:B------:R2:W-:Y:S04]  /*2a70*/  STL [R1+0x18], RZ ;  /* 0x000018ff01007387 */ /* 0x0005e80000100800 */
[----:B------:R2:W-:Y:S04]  /*2a80*/  STL [R1+0x14], RZ ;  /* 0x000014ff01007387 */ /* 0x0005e80000100800 */
[----:B------:R2:W-:Y:S04]  /*2a90*/  STL [R1+0x10], RZ ;  /* 0x000010ff01007387 */ /* 0x0005e80000100800 */
[----:B------:R2:W-:Y:S04]  /*2aa0*/  STL [R1+0xc], RZ ;  /* 0x00000cff01007387 */ /* 0x0005e80000100800 */
[----:B------:R2:W-:Y:S04]  /*2ab0*/  STL [R1+0x8], RZ ;  /* 0x000008ff01007387 */ /* 0x0005e80000100800 */
[----:B------:R2:W-:Y:S04]  /*2ac0*/  STL [R1+0x4], RZ ;  /* 0x000004ff01007387 */ /* 0x0005e80000100800 */
[----:B------:R2:W-:Y:S01]  /*2ad0*/  STL [R1], RZ ;  /* 0x000000ff01007387 */ /* 0x0005e20000100800 */
[----:B------:R-:W-:Y:S05]  /*2ae0*/  @!P0 BRA `(.L_x_26) ;  /* 0x0000000800808947 */ /* 0x000fea0003800000 */
[----:B------:R-:W-:Y:S02]  /*2af0*/  WARPGROUP.DEPBAR.LE gsb0, 0x0 ;  /* 0x00008000000079c5 */ /* 0x000fe40000010000 */
[----:B------:R-:W-:-:S01]  /*2b00*/  FADD R227, RZ, R122 ;  /* 0x0000007affe37221 */ /* 0x000fc20000000000 */
[----:B------:R-:W-:Y:S01]  /*2b10*/  FADD R226, RZ, R24 ;  /* 0x00000018ffe27221 */ /* 0x000fe20000000000 */
[----:B------:R-:W-:-:S01]  /*2b20*/  FADD R225, RZ, R25 ;  /* 0x00000019ffe17221 */ /* 0x000fc20000000000 */
[----:B------:R-:W-:Y:S01]  /*2b30*/  FADD R224, RZ, R26 ;  /* 0x0000001affe07221 */ /* 0x000fe20000000000 */
[----:B------:R-:W-:-:S01]  /*2b40*/  FADD R223, RZ, R27 ;  /* 0x0000001bffdf7221 */ /* 0x000fc20000000000 */
[----:B------:R0:W-:Y:S01]  /*2b50*/  STL [R1], R227 ;  /* 0x000000e301007387 */ /* 0x0001e20000100800 */
[----:B------:R-:W-:-:S01]  /*2b60*/  FADD R222, RZ, R28 ;  /* 0x0000001cffde7221 */ /* 0x000fc20000000000 */
[----:B------:R-:W-:Y:S01]  /*2b70*/  FADD R221, RZ, R29 ;  /* 0x0000001dffdd7221 */ /* 0x000fe20000000000 */
[----:B------:R-:W-:-:S01]  /*2b80*/  FADD R220, RZ, R30 ;  /* 0x0000001effdc7221 */ /* 0x000fc20000000000 */
[----:B------:R-:W-:Y:S01]  /*2b90*/  FADD R219, RZ, R31 ;  /* 0x0000001fffdb7221 */ /* 0x000fe20000000000 */
[----:B------:R-:W-:-:S01]  /*2ba0*/  FADD R218, RZ, R32 ;  /* 0x00000020ffda7221 */ /* 0x000fc20000000000 */
[----:B------:R-:W-:Y:S01]  /*2bb0*/  FADD R217, RZ, R33 ;  /* 0x00000021ffd97221 */ /* 0x000fe20000000000 */
[----:B------:R-:W-:-:S01]  /*2bc0*/  FADD R216, RZ, R34 ;  /* 0x00000022ffd87221 */ /* 0x000fc20000000000 */
[----:B------:R-:W-:Y:S01]  /*2bd0*/  FADD R215, RZ, R35 ;  /* 0x00000023ffd77221 */ /* 0x000fe20000000000 */
[----:B------:R-:W-:-:S01]  /*2be0*/  FADD R214, RZ, R36 ;  /* 0x00000024ffd67221 */ /* 0x000fc20000000000 */
[----:B0-----:R-:W-:Y:S01]  /*2bf0*/  FADD R227, RZ, R123 ;  /* 0x0000007bffe37221 */ /* 0x001fe20000000000 */
[----:B------:R-:W-:-:S01]  /*2c00*/  FADD R213, RZ, R37 ;  /* 0x00000025ffd57221 */ /* 0x000fc20000000000 */
[----:B------:R-:W-:Y:S01]  /*2c10*/  FADD R212, RZ, R38 ;  /* 0x00000026ffd47221 */ /* 0x000fe20000000000 */
[----:B------:R-:W-:-:S01]  /*2c20*/  FADD R211, RZ, R39 ;  /* 0x00000027ffd37221 */ /* 0x000fc20000000000 */
[----:B------:R-:W-:Y:S01]  /*2c30*/  FADD R210, RZ, R40 ;  /* 0x00000028ffd27221 */ /* 0x000fe20000000000 */
[----:B------:R0:W-:Y:S01]  /*2c40*/  STL [R1+0x4], R227 ;  /* 0x000004e301007387 */ /* 0x0001e20000100800 */
        /* <DEDUP_REMOVED lines=93> */
[----:B------:R-:W-:Y:S01]  /*3220*/  UMOV UR6, URZ ;  /* 0x0000003f00067c82 */ /* 0x000fe20008000000 */
[----:B0-----:R-:W-:-:S05]  /*3230*/  FADD R227, RZ, R130 ;  /* 0x00000082ffe37221 */ /* 0x001fca0000000000 */
[----:B------:R0:W-:Y:S02]  /*3240*/  STL [R1+0x20], R227 ;  /* 0x000020e301007387 */ /* 0x0001e40000100800 */
        /* <DEDUP_REMOVED lines=42> */
.L_x_26:
[----:B------:R-:W-:-:S04]  /*34f0*/  UIADD3 UR19, UR5, 0x1, URZ ;  /* 0x0000000105137890 */ /* 0x000fc8000fffe03f */
[----:B------:R-:W-:-:S04]  /*3500*/  UISETP.NE.AND UP0, UPT, UR19, 0x16, UPT ;  /* 0x000000161300788c */ /* 0x000fc8000bf05270 */
[----:B------:R-:W-:Y:S02]  /*3510*/  USEL UR8, URZ, 0x1, UP0 ;  /* 0x000000013f087887 */ /* 0x000fe40008000000 */
[----:B------:R-:W-:Y:S02]  /*3520*/  USEL UR19, UR19, URZ, UP0 ;  /* 0x0000003f13137287 */ /* 0x000fe40008000000 */
[----:B------:R-:W-:-:S06]  /*3530*/  ULOP3.LUT UR8, UR4, UR8, URZ, 0x3c, !UPT ;  /* 0x0000000804087292 */ /* 0x000fcc000f8e3c3f */
[----:B0-----:R-:W-:Y:S01]  /*3540*/  IMAD.U32 R227, RZ, RZ, UR8 ;  /* 0x00000008ffe37e24 */ /* 0x001fe2000f8e00ff */
[----:B------:R-:W-:-:S06]  /*3550*/  UMOV UR8, 0x1 ;  /* 0x0000000100087882 */ /* 0x000fcc0000000000 */
.L_x_21:
[----:B------:R-:W-:-:S06]  /*3560*/  UISETP.GE.AND UP0, UPT, UR16, 0x1, UPT ;  /* 0x000000011000788c */ /* 0x000fcc000bf06270 */
[----:B------:R-:W-:-:S13]  /*3570*/  PLOP3.LUT P0, PT, PT, PT, UP0, 0x80, 0x0 ;  /* 0x000000000000781c */ /* 0x000fda0003f0f008 */
[----:B------:R-:W-:Y:S05]  /*3580*/  @!P0 BRA `(.L_x_27) ;  /* 0x0000001000908947 */ /* 0x000fea0003800000 */
[----:B------:R-:W-:Y:S01]  /*3590*/  IMAD.U32 R228, RZ, RZ, UR16 ;  /* 0x00000010ffe47e24 */ /* 0x000fe2000f8e00ff */
[----:B------:R-:W-:Y:S01]  /*35a0*/  UMOV UR24, UR5 ;  /* 0x0000000500187c82 */ /* 0x000fe20008000000 */
[----:B------:R-:W-:-:S05]  /*35b0*/  ULDC UR32, c[0x0][0x50c] ;  /* 0x0001430000207ab9 */ /* 0x000fca0000000800 */
.L_x_35:
[----:B------:R-:W-:-:S06]  /*35c0*/  UISETP.NE.AND UP0, UPT, UR27, 0x3, UPT ;  /* 0x000000031b00788c */ /* 0x000fcc000bf05270 */
[----:B------:R-:W-:-:S13]  /*35d0*/  PLOP3.LUT P1, PT, PT, PT, UP0, 0x80, 0x0 ;  /* 0x000000000000781c */ /* 0x000fda0003f2f008 */
[----:B-1---5:R-:W-:Y:S05]  /*35e0*/  @!P1 BRA `(.L_x_28) ;  /* 0x0000000000049947 */ /* 0x022fea0003800000 */
[----:B------:R-:W-:Y:S01]  /*35f0*/  BPT.TRAP 0x1 ;  /* 0x000000040000795c */ /* 0x000fe20000300000 */
.L_x_28:
[----:B------:R-:W-:Y:S01]  /*3600*/  ULEA UR9, UR19, UR12, 0x3 ;  /* 0x0000000c13097291 */ /* 0x000fe2000f8e183f */
[----:B------:R-:W-:-:S08]  /*3610*/  SHF.L.U32 R229, R227, 0x1f, RZ ;  /* 0x0000001fe3e57819 */ /* 0x000fd000000006ff */
[----:B------:R0:W1:Y:S01]  /*3620*/  SYNCS.PHASECHK.TRANS64.TRYWAIT P0, [UR9], R229 ;  /* 0x000000e5ff0075a7 */ /* 0x0000620008000149 */
[----:B------:R-:W-:Y:S05]  /*3630*/  @!P1 BRA `(.L_x_29) ;  /* 0x0000000000049947 */ /* 0x000fea0003800000 */
[----:B------:R-:W-:Y:S01]  /*3640*/  BPT.TRAP 0x1 ;  /* 0x000000040000795c */ /* 0x000fe20000300000 */
.L_x_29:
[----:B-1----:R-:W-:Y:S05]  /*3650*/  @P0 BRA `(.L_x_30) ;  /* 0x0000000000080947 */ /* 0x002fea0003800000 */
[----:B------:R-:W1:Y:S02]  /*3660*/  SYNCS.PHASECHK.TRANS64.TRYWAIT P0, [UR9], R229 ;  /* 0x000000e5ff0075a7 */ /* 0x000e640008000149 */
[----:B-1----:R-:W-:Y:S05]  /*3670*/  @!P0 BRA `(.L_x_31) ;  /* 0x000000d800148947 */ /* 0x002fea0003800000 */
.L_x_30:
[----:B------:R-:W-:Y:S01]  /*3680*/  UIADD3 UR9, UR12, 0x280, URZ ;  /* 0x000002800c097890 */ /* 0x000fe2000fffe03f */
[----:B------:R-:W-:Y:S01]  /*3690*/  WARPGROUP.ARRIVE ;  /* 0x00000000000079c5 */ /* 0x000fe20000000000 */
[----:B------:R-:W-:Y:S02]  /*36a0*/  UIADD3 UR10, UR12, 0xb280, URZ ;  /* 0x0000b2800c0a7890 */ /* 0x000fe4000fffe03f */
[----:B------:R-:W-:Y:S02]  /*36b0*/  UISETP.NE.AND UP0, UPT, UR7, URZ, UPT ;  /* 0x0000003f0700728c */ /* 0x000fe4000bf05270 */
[----:B------:R-:W-:Y:S02]  /*36c0*/  USHF.R.U32.HI UR9, URZ, 0x4, UR9 ;  /* 0x000000043f097899 */ /* 0x000fe40008011609 */
[----:B------:R-:W-:Y:S02]  /*36d0*/  USHF.R.U32.HI UR10, URZ, 0x4, UR10 ;  /* 0x000000043f0a7899 */ /* 0x000fe4000801160a */
[----:B------:R-:W-:-:S02]  /*36e0*/  USEL UR8, UR8, URZ, !UP0 ;  /* 0x0000003f08087287 */ /* 0x000fc4000c000000 */
[----:B------:R-:W-:Y:S02]  /*36f0*/  ULOP3.LUT UR9, UR9, 0x3fff, URZ, 0xc0, !UPT ;  /* 0x00003fff09097892 */ /* 0x000fe4000f8ec03f */
[----:B------:R-:W-:Y:S02]  /*3700*/  ULOP3.LUT UR10, UR10, 0x3fff, URZ, 0xc0, !UPT ;  /* 0x00003fff0a0a7892 */ /* 0x000fe4000f8ec03f */
[----:B------:R-:W-:Y:S02]  /*3710*/  UISETP.NE.U32.AND UP0, UPT, UR8, URZ, UPT ;  /* 0x0000003f0800728c */ /* 0x000fe4000bf05070 */
[----:B------:R-:W-:Y:S02]  /*3720*/  ULOP3.LUT UR8, UR9, 0x10000, URZ, 0xfc, !UPT ;  /* 0x0001000009087892 */ /* 0x000fe4000f8efc3f */
[----:B------:R-:W-:Y:S02]  /*3730*/  ULOP3.LUT UR10, UR10, 0x10000, URZ, 0xfc, !UPT ;  /* 0x000100000a0a7892 */ /* 0x000fe4000f8efc3f */
[----:B------:R-:W-:-:S02]  /*3740*/  ULEA UR8, UR19, UR8, 0x7 ;  /* 0x0000000813087291 */ /* 0x000fc4000f8e383f */
[----:B------:R-:W-:Y:S01]  /*3750*/  ULEA UR10, UR19, UR10, 0x9 ;  /* 0x0000000a130a7291 */ /* 0x000fe2000f8e483f */
[----:B------:R-:W-:Y:S01]  /*3760*/  UMOV UR9, 0xc0000010 ;  /* 0xc000001000097882 */ /* 0x000fe20000000000 */
[----:B------:R-:W-:Y:S01]  /*3770*/  UMOV UR11, 0xc0000010 ;  /* 0xc0000010000b7882 */ /* 0x000fe20000000000 */
[----:B------:R-:W-:-:S06]  /*3780*/  UIADD3 UR6, UR6, 0x1, URZ ;  /* 0x0000000106067890 */ /* 0x000fcc000fffe03f */
[----:B------:R-:W-:Y:S01]  /*3790*/  QGMMA.64x256x32.F32.E5M2.E5M2 R24, gdesc[UR8], R24, UP0, gsb0 ;  /* 0x03e00000081879f3 */ /* 0x000fe2000b803818 */
[----:B------:R-:W-:-:S04]  /*37a0*/  UISETP.NE.AND UP0, UPT, UR6, UR32, UPT ;  /* 0x000000200600728c */ /* 0x000fc8000bf05270 */
[----:B------:R-:W-:-:S06]  /*37b0*/  USEL UR7, URZ, 0x1, UP0 ;  /* 0x000000013f077887 */ /* 0x000fcc0008000000 */
[----:B------:R-:W-:Y:S01]  /*37c0*/  ISETP.NE.AND P0, PT, RZ, UR7, PT ;  /* 0x00000007ff007c0c */ /* 0x000fe2000bf05270 */
[----:B------:R-:W-:-:S12]  /*37d0*/  WARPGROUP.DEPBAR.LE gsb0, 0x1 ;  /* 0x00008000000079c5 */ /* 0x000fd80000010100 */
[----:B------:R-:W-:Y:S05]  /*37e0*/  @!P0 BRA `(.L_x_32) ;  /* 0x0000000c00808947 */ /* 0x000fea0003800000 */
[----:B------:R-:W-:Y:S02]  /*37f0*/  WARPGROUP.DEPBAR.LE gsb0, 0x0 ;  /* 0x00008000000079c5 */ /* 0x000fe40000010000 */
[----:B------:R-:W-:-:S01]  /*3800*/  FADD R226, R24, R226 ;  /* 0x000000e218e27221 */ /* 0x000fc20000000000 */
[----:B------:R-:W-:Y:S01]  /*3810*/  FADD R225, R25, R225 ;  /* 0x000000e119e17221 */ /* 0x000fe20000000000 */
[----:B------:R1:W-:Y:S01]  /*3820*/  STL [R1+0xa4], R227 ;  /* 0x0000a4e301007387 */ /* 0x0003e20000100800 */
[----:B------:R-:W-:-:S01]  /*3830*/  FADD R224, R26, R224 ;  /* 0x000000e01ae07221 */ /* 0x000fc20000000000 */
[----:B------:R-:W-:Y:S01]  /*3840*/  FADD R223, R27, R223 ;  /* 0x000000df1bdf7221 */ /* 0x000fe20000000000 */
[----:B------:R-:W-:-:S01]  /*3850*/  FADD R222, R28, R222 ;  /* 0x000000de1cde7221 */ /* 0x000fc20000000000 */
[----:B------:R-:W-:Y:S01]  /*3860*/  FADD R221, R29, R221 ;  /* 0x000000dd1ddd7221 */ /* 0x000fe20000000000 */
[----:B-1----:R-:W3:Y:S04]  /*3870*/  LDL.LU R227, [R1+0x30] ;  /* 0x0000300001e37983 */ /* 0x002ee80000300800 */
[----:B------:R1:W-:Y:S01]  /*3880*/  STL [R1+0xa8], R226 ;  /* 0x0000a8e201007387 */ /* 0x0003e20000100800 */
[----:B------:R-:W-:-:S01]  /*3890*/  FADD R220, R30, R220 ;  /* 0x000000dc1edc7221 */ /* 0x000fc20000000000 */
[----:B------:R-:W-:-:S02]  /*38a0*/  FADD R219, R31, R219 ;  /* 0x000000db1fdb7221 */ /* 0x000fc40000000000 */
[----:B-1----:R-:W4:Y:S04]  /*38b0*/  LDL.LU R226, [R1+0x2c] ;  /* 0x00002c0001e27983 */ /* 0x002f280000300800 */
[----:B------:R1:W-:Y:S01]  /*38c0*/  STL [R1+0xac], R225 ;  /* 0x0000ace101007387 */ /* 0x0003e20000100800 */
[----:B------:R-:W-:-:S03]  /*38d0*/  FADD R218, R32, R218 ;  /* 0x000000da20da7221 */ /* 0x000fc60000000000 */
[----:B-1----:R-:W2:Y:S04]  /*38e0*/  LDL.LU R225, [R1+0x28] ;  /* 0x0000280001e17983 */ /* 0x002ea80000300800 */
        /* <DEDUP_REMOVED lines=9> */
[----:B------:R1:W-:Y:S04]  /*3980*/  STL [R1+0xbc], R221 ;  /* 0x0000bcdd01007387 */ /* 0x0003e80000100800 */
        /* <DEDUP_REMOVED lines=12> */
[----:B-1----:R-:W2:Y:S01]  /*3a50*/  LDL.LU R215, [R1] ;  /* 0x0000000001d77983 */ /* 0x002ea20000300800 */
[----:B------:R-:W-:-:S01]  /*3a60*/  FADD R214, R36, R214 ;  /* 0x000000d624d67221 */ /* 0x000fc20000000000 */
[----:B------:R-:W-:Y:S01]  /*3a70*/  FADD R213, R37, R213 ;  /* 0x000000d525d57221 */ /* 0x000fe20000000000 */
[----:B------:R-:W-:-:S01]  /*3a80*/  FADD R212, R38, R212 ;  /* 0x000000d426d47221 */ /* 0x000fc20000000000 */
[----:B------:R-:W-:Y:S01]  /*3a90*/  FADD R211, R39, R211 ;  /* 0x000000d327d37221 */ /* 0x000fe20000000000 */
[----:B------:R-:W-:-:S01]  /*3aa0*/  FADD R210, R40, R210 ;  /* 0x000000d228d27221 */ /* 0x000fc20000000000 */
[----:B------:R-:W-:Y:S01]  /*3ab0*/  STL [R1+0xd8], R214 ;  /* 0x0000d8d601007387 */ /* 0x000fe20000100800 */
        /* <DEDUP_REMOVED lines=11> */
[----:B------:R1:W-:Y:S01]  /*3b70*/  STL [R1+0xe4], R211 ;  /* 0x0000e4d301007387 */ /* 0x0003e20000100800 */
[----:B------:R-:W-:-:S01]  /*3b80*/  FADD R200, R50, R200 ;  /* 0x000000c832c87221 */ /* 0x000fc20000000000 */
[----:B------:R-:W-:Y:S01]  /*3b90*/  FADD R199, R51, R199 ;  /* 0x000000c733c77221 */ /* 0x000fe20000000000 */
        /* <DEDUP_REMOVED lines=69> */
[----:B-----5:R-:W-:Y:S01]  /*3ff0*/  FADD R0, R121, R0 ;  /* 0x0000000079007221 */ /* 0x020fe20000000000 */
[----:B---3--:R-:W-:-:S01]  /*4000*/  FADD R227, R134, R227 ;  /* 0x000000e386e37221 */ /* 0x008fc20000000000 */
[----:B----4-:R-:W-:Y:S01]  /*4010*/  FADD R226, R133, R226 ;  /* 0x000000e285e27221 */ /* 0x010fe20000000000 */
[----:B--2---:R-:W-:-:S01]  /*4020*/  FADD R225, R132, R225 ;  /* 0x000000e184e17221 */ /* 0x004fc20000000000 */
        /* <DEDUP_REMOVED lines=9> */
[----:B------:R-:W-:-:S05]  /*40c0*/  FADD R215, R122, R215 ;  /* 0x000000d77ad77221 */ /* 0x000fca0000000000 */
[----:B------:R2:W-:Y:S04]  /*40d0*/  STL [R1], R215 ;  /* 0x000000d701007387 */ /* 0x0005e80000100800 */
[----:B------:R3:W-:Y:S04]  /*40e0*/  STL [R1+0x4], R216 ;  /* 0x000004d801007387 */ /* 0x0007e80000100800 */
        /* <DEDUP_REMOVED lines=8> */
[----:B-1----:R-:W4:Y:S04]  /*4170*/  LDL.LU R211, [R1+0x34] ;  /* 0x0000340001d37983 */ /* 0x002f280000300800 */
[----:B------:R1:W-:Y:S04]  /*4180*/  STL [R1+0x28], R225 ;  /* 0x000028e101007387 */ /* 0x0003e80000100800 */
[----:B------:R-:W4:Y:S04]  /*4190*/  LDL.LU R212, [R1+0x38] ;  /* 0x0000380001d47983 */ /* 0x000f280000300800 */
[----:B------:R1:W-:Y:S04]  /*41a0*/  STL [R1+0x2c], R226 ;  /* 0x00002ce201007387 */ /* 0x0003e80000100800 */
[----:B------:R-:W4:Y:S04]  /*41b0*/  LDL.LU R213, [R1+0x3c] ;  /* 0x00003c0001d57983 */ /* 0x000f280000300800 */
[----:B------:R1:W-:Y:S04]  /*41c0*/  STL [R1+0x30], R227 ;  /* 0x000030e301007387 */ /* 0x0003e80000100800 */
[----:B------:R-:W4:Y:S04]  /*41d0*/  LDL.LU R214, [R1+0x40] ;  /* 0x0000400001d67983 */ /* 0x000f280000300800 */
[----:B--2---:R-:W2:Y:S04]  /*41e0*/  LDL.LU R215, [R1+0x44] ;  /* 0x0000440001d77983 */ /* 0x004ea80000300800 */
[----:B---3--:R-:W3:Y:S04]  /*41f0*/  LDL.LU R216, [R1+0x48] ;  /* 0x0000480001d87983 */ /* 0x008ee80000300800 */
[----:B----4-:R-:W4:Y:S04]  /*4200*/  LDL.LU R217, [R1+0x4c] ;  /* 0x00004c0001d97983 */ /* 0x010f280000300800 */
[----:B0-----:R-:W4:Y:S04]  /*4210*/  LDL.LU R218, [R1+0x50] ;  /* 0x0000500001da7983 */ /* 0x001f280000300800 */
[----:B------:R-:W4:Y:S04]  /*4220*/  LDL.LU R219, [R1+0x54] ;  /* 0x0000540001db7983 */ /* 0x000f280000300800 */
[----:B------:R-:W4:Y:S04]  /*4230*/  LDL.LU R220, [R1+0x58] ;  /* 0x0000580001dc7983 */ /* 0x000f280000300800 */
[----:B------:R-:W4:Y:S04]  /*4240*/  LDL.LU R221, [R1+0x5c] ;  /* 0x00005c0001dd7983 */ /* 0x000f280000300800 */
[----:B------:R-:W4:Y:S04]  /*4250*/  LDL.LU R222, [R1+0x60] ;  /* 0x0000600001de7983 */ /* 0x000f280000300800 */
[----:B------:R-:W4:Y:S04]  /*4260*/  LDL.LU R223, [R1+0x64] ;  /* 0x0000640001df7983 */ /* 0x000f280000300800 */
[----:B------:R-:W4:Y:S04]  /*4270*/  LDL.LU R224, [R1+0x68] ;  /* 0x0000680001e07983 */ /* 0x000f280000300800 */
[----:B-1----:R-:W4:Y:S04]  /*4280*/  LDL.LU R225, [R1+0x6c] ;  /* 0x00006c0001e17983 */ /* 0x002f280000300800 */
[----:B------:R-:W4:Y:S04]  /*4290*/  LDL.LU R226, [R1+0x70] ;  /* 0x0000700001e27983 */ /* 0x000f280000300800 */
[----:B------:R-:W4:Y:S01]  /*42a0*/  LDL.LU R227, [R1+0x74] ;  /* 0x0000740001e37983 */ /* 0x000f220000300800 */
[----:B------:R-:W-:-:S05]  /*42b0*/  FADD R211, R135, R211 ;  /* 0x000000d387d37221 */ /* 0x000fca0000000000 */
[----:B------:R0:W-:Y:S01]  /*42c0*/  STL [R1+0x34], R211 ;  /* 0x000034d301007387 */ /* 0x0001e20000100800 */
[----:B------:R-:W-:-:S03]  /*42d0*/  FADD R212, R136, R212 ;  /* 0x000000d488d47221 */ /* 0x000fc60000000000 */
[----:B0-----:R1:W5:Y:S01]  /*42e0*/  LDL.LU R211, [R1+0xe4] ;  /* 0x0000e40001d37983 */ /* 0x0013620000300800 */
[----:B------:R-:W-:-:S03]  /*42f0*/  FADD R213, R137, R213 ;  /* 0x000000d589d57221 */ /* 0x000fc60000000000 */
[----:B------:R0:W-:Y:S01]  /*4300*/  STL [R1+0x38], R212 ;  /* 0x000038d401007387 */ /* 0x0001e20000100800 */
[----:B------:R-:W-:-:S01]  /*4310*/  FADD R214, R138, R214 ;  /* 0x000000d68ad67221 */ /* 0x000fc20000000000 */
[----:B--2---:R-:W-:Y:S02]  /*4320*/  FADD R215, R139, R215 ;  /* 0x000000d78bd77221 */ /* 0x004fe40000000000 */
[----:B0-----:R1:W5:Y:S01]  /*4330*/  LDL.LU R212, [R1+0xe0] ;  /* 0x0000e00001d47983 */ /* 0x0013620000300800 */
[----:B---3--:R-:W-:-:S03]  /*4340*/  FADD R216, R140, R216 ;  /* 0x000000d88cd87221 */ /* 0x008fc60000000000 */
[----:B------:R0:W-:Y:S01]  /*4350*/  STL [R1+0x3c], R213 ;  /* 0x00003cd501007387 */ /* 0x0001e20000100800 */
[----:B----4-:R-:W-:-:S03]  /*4360*/  FADD R217, R141, R217 ;  /* 0x000000d98dd97221 */ /* 0x010fc60000000000 */
[----:B0-----:R1:W5:Y:S01]  /*4370*/  LDL.LU R213, [R1+0xdc] ;  /* 0x0000dc0001d57983 */ /* 0x0013620000300800 */
[----:B------:R-:W-:-:S03]  /*4380*/  FADD R218, R142, R218 ;  /* 0x000000da8eda7221 */ /* 0x000fc60000000000 */
[----:B------:R0:W-:Y:S01]  /*4390*/  STL [R1+0x40], R214 ;  /* 0x000040d601007387 */ /* 0x0001e20000100800 */
[----:B------:R-:W-:-:S01]  /*43a0*/  FADD R219, R143, R219 ;  /* 0x000000db8fdb7221 */ /* 0x000fc20000000000 */
[----:B------:R-:W-:Y:S02]  /*43b0*/  FADD R220, R144, R220 ;  /* 0x000000dc90dc7221 */ /* 0x000fe40000000000 */
[----:B0-----:R1:W5:Y:S04]  /*43c0*/  LDL.LU R214, [R1+0xd8] ;  /* 0x0000d80001d67983 */ /* 0x0013680000300800 */
[----:B------:R0:W-:Y:S01]  /*43d0*/  STL [R1+0x44], R215 ;  /* 0x000044d701007387 */ /* 0x0001e20000100800 */
[----:B------:R-:W-:-:S01]  /*43e0*/  FADD R221, R145, R221 ;  /* 0x000000dd91dd7221 */ /* 0x000fc20000000000 */
[----:B------:R-:W-:-:S02]  /*43f0*/  FADD R222, R146, R222 ;  /* 0x000000de92de7221 */ /* 0x000fc40000000000 */
[----:B0-----:R1:W5:Y:S04]  /*4400*/  LDL.LU R215, [R1+0xd4] ;  /* 0x0000d40001d77983 */ /* 0x0013680000300800 */
[----:B------:R0:W-:Y:S01]  /*4410*/  STL [R1+0x48], R216 ;  /* 0x000048d801007387 */ /* 0x0001e20000100800 */
[----:B------:R-:W-:-:S03]  /*4420*/  FADD R223, R147, R223 ;  /* 0x000000df93df7221 */ /* 0x000fc60000000000 */
        /* <DEDUP_REMOVED lines=13> */
[----:B------:R0:W-:Y:S04]  /*4500*/  STL [R1+0x5c], R221 ;  /* 0x00005cdd01007387 */ /* 0x0001e80000100800 */
        /* <DEDUP_REMOVED lines=12> */
[----:B0-----:R1:W5:Y:S01]  /*45d0*/  LDL.LU R227, [R1+0xa4] ;  /* 0x0000a40001e37983 */ /* 0x0013620000300800 */
[----:B------:R-:W-:-:S05]  /*45e0*/  UMOV UR6, URZ ;  /* 0x0000003f00067c82 */ /* 0x000fca0008000000 */
.L_x_32:
[----:B------:R-:W-:Y:S05]  /*45f0*/  @!P1 BRA `(.L_x_33) ;  /* 0x0000000000049947 */ /* 0x000fea0003800000 */
[----:B------:R-:W-:Y:S01]  /*4600*/  BPT.TRAP 0x1 ;  /* 0x000000040000795c */ /* 0x000fe20000300000 */
.L_x_33:
[----:B------:R3:W-:Y:S04]  /*4610*/  STL [R1+0xa8], R2 ;  /* 0x0000a80201007387 */ /* 0x0007e80000100800 */
[----:B---3--:R-:W3:Y:S04]  /*4620*/  LDL R2, [R1+0x78] ;  /* 0x0000780001027983 */ /* 0x008ee80000100800 */
[----:B-----5:R4:W-:Y:S04]  /*4630*/  STL [R1+0xa4], R0 ;  /* 0x0000a40001007387 */ /* 0x0209e80000100800 */
[----:B----4-:R-:W4:Y:S01]  /*4640*/  LDL R0, [R1+0x80] ;  /* 0x0000800001007983 */ /* 0x010f220000100800 */
[----:B0-----:R-:W-:Y:S01]  /*4650*/  IMAD.U32 R229, RZ, RZ, UR24 ;  /* 0x00000018ffe57e24 */ /* 0x001fe2000f8e00ff */
[----:B---3--:R-:W-:-:S02]  /*4660*/  ISETP.NE.AND P0, PT, R2, RZ, PT ;  /* 0x000000ff0200720c */ /* 0x008fc40003f05270 */
[----:B------:R0:W5:Y:S11]  /*4670*/  LDL.LU R2, [R1+0xa8] ;  /* 0x0000a80001027983 */ /* 0x0001760000300800 */
[----:B------:R-:W-:-:S05]  /*4680*/  @P0 LEA R229, R229, UR12, 0x3 ;  /* 0x0000000ce5e50c11 */ /* 0x000fca000f8e18ff */
[----:B------:R-:W-:-:S05]  /*4690*/  @P0 VIADD R229, R229, 0xb0 ;  /* 0x000000b0e5e50836 */ /* 0x000fca0000000000 */
[----:B----4-:R-:W-:Y:S02]  /*46a0*/  @P0 PRMT R229, R0, 0x654, R229 ;  /* 0x0000065400e50816 */ /* 0x010fe400000000e5 */
[----:B------:R0:W5:Y:S01]  /*46b0*/  LDL.LU R0, [R1+0xa4] ;  /* 0x0000a40001007983 */ /* 0x0001620000300800 */
[----:B------:R-:W-:Y:S01]  /*46c0*/  UISETP.GT.U32.AND UP0, UPT, UR13, 0x1, UPT ;  /* 0x000000010d00788c */ /* 0x000fe2000bf04070 */
[----:B------:R0:W-:Y:S05]  /*46d0*/  @P0 SYNCS.ARRIVE.TRANS64.RED.A1T0 RZ, [R229+URZ], RZ ;  /* 0x000000ffe5ff09a7 */ /* 0x0001ea000810043f */
[----:B------:R-:W-:-:S13]  /*46e0*/  PLOP3.LUT P0, PT, PT, PT, UP0, 0x80, 0x0 ;  /* 0x000000000000781c */ /* 0x000fda0003f0f008 */
[----:B0-----:R-:W-:Y:S05]  /*46f0*/  @P0 BRA `(.L_x_34) ;  /* 0x0000000000040947 */ /* 0x001fea0003800000 */
[----:B------:R-:W-:Y:S01]  /*4700*/  BPT.TRAP 0x1 ;  /* 0x000000040000795c */ /* 0x000fe20000300000 */
.L_x_34:
[----:B------:R-:W-:Y:S01]  /*4710*/  UIADD3 UR19, UR19, 0x1, URZ ;  /* 0x0000000113137890 */ /* 0x000fe2000fffe03f */
[C---:B------:R-:W-:Y:S01]  /*4720*/  ISETP.GT.AND P0, PT, R228.reuse, 0x1, PT ;  /* 0x00000001e400780c */ /* 0x040fe20003f04270 */
[----:B------:R-:W-:Y:S01]  /*4730*/  UIADD3 UR24, UR24, 0x1, URZ ;  /* 0x0000000118187890 */ /* 0x000fe2000fffe03f */
[----:B------:R-:W-:Y:S01]  /*4740*/  VIADD R228, R228, 0xffffffff ;  /* 0xffffffffe4e47836 */ /* 0x000fe20000000000 */
[----:B------:R-:W-:Y:S02]  /*4750*/  UISETP.NE.AND UP0, UPT, UR19, 0x16, UPT ;  /* 0x000000161300788c */ /* 0x000fe4000bf05270 */
[----:B------:R-:W-:Y:S02]  /*4760*/  UISETP.NE.AND UP1, UPT, UR24, 0x16, UPT ;  /* 0x000000161800788c */ /* 0x000fe4000bf25270 */
[----:B------:R-:W-:Y:S02]  /*4770*/  USEL UR8, URZ, 0x1, UP0 ;  /* 0x000000013f087887 */ /* 0x000fe40008000000 */
[----:B------:R-:W-:-:S02]  /*4780*/  USEL UR19, UR19, URZ, UP0 ;  /* 0x0000003f13137287 */ /* 0x000fc40008000000 */
[----:B------:R-:W-:Y:S02]  /*4790*/  USEL UR24, UR24, URZ, UP1 ;  /* 0x0000003f18187287 */ /* 0x000fe40008800000 */
[----:B------:R-:W-:Y:S01]  /*47a0*/  LOP3.LUT R227, R227, UR8, RZ, 0x3c, !PT ;  /* 0x00000008e3e37c12 */ /* 0x000fe2000f8e3cff */
[----:B------:R-:W-:Y:S01]  /*47b0*/  UMOV UR8, 0x1 ;  /* 0x0000000100087882 */ /* 0x000fe20000000000 */
[----:B------:R-:W-:Y:S08]  /*47c0*/  @P0 BRA `(.L_x_35) ;  /* 0xffffffec007c0947 */ /* 0x000ff0000383ffff */
.L_x_27:
[----:B------:R-:W-:-:S04]  /*47d0*/  UISETP.NE.AND UP0, UPT, UR6, URZ, UPT ;  /* 0x0000003f0600728c */ /* 0x000fc8000bf05270 */
[----:B------:R-:W-:-:S06]  /*47e0*/  USEL UR6, URZ, 0x1, !UP0 ;  /* 0x000000013f067887 */ /* 0x000fcc000c000000 */
[----:B------:R-:W-:-:S13]  /*47f0*/  ISETP.NE.AND P0, PT, RZ, UR6, PT ;  /* 0x00000006ff007c0c */ /* 0x000fda000bf05270 */
[----:B------:R-:W-:Y:S05]  /*4800*/  @!P0 BRA `(.L_x_36) ;  /* 0x0000000c00dc8947 */ /* 0x000fea0003800000 */
[----:B------:R-:W3:Y:S04]  /*4810*/  LDL.LU R227, [R1+0x74] ;  /* 0x0000740001e37983 */ /* 0x000ee80000300800 */
[----:B---3--:R0:W-:Y:S04]  /*4820*/  STL [R1+0xa4], R227 ;  /* 0x0000a4e301007387 */ /* 0x0081e80000100800 */
[----:B0-----:R-:W3:Y:S04]  /*4830*/  LDL.LU R227, [R1+0x70] ;  /* 0x0000700001e37983 */ /* 0x001ee80000300800 */
        /* <DEDUP_REMOVED lines=55> */
[----:B0-----:R-:W3:Y:S01]  /*4bb0*/  LDL.LU R227, [R1] ;  /* 0x0000000001e37983 */ /* 0x001ee20000300800 */
[----:B------:R-:W-:-:S02]  /*4bc0*/  WARPGROUP.DEPBAR.LE gsb0, 0x0 ;  /* 0x00008000000079c5 */ /* 0x000fc40000010000 */
[----:B------:R-:W-:Y:S01]  /*4bd0*/  FADD R226, R24, R226 ;  /* 0x000000e218e27221 */ /* 0x000fe20000000000 */
        /* <DEDUP_REMOVED lines=95> */
[----:B-----5:R-:W-:Y:S01]  /*51d0*/  FADD R2, R120, R2 ;  /* 0x0000000278027221 */ /* 0x020fe20000000000 */
[----:B------:R-:W-:Y:S01]  /*51e0*/  FADD R0, R121, R0 ;  /* 0x0000000079007221 */ /* 0x000fe20000000000 */
[----:B---3--:R-:W-:-:S05]  /*51f0*/  FADD R227, R122, R227 ;  /* 0x000000e37ae37221 */ /* 0x008fca0000000000 */
[----:B------:R0:W-:Y:S04]  /*5200*/  STL [R1], R227 ;  /* 0x000000e301007387 */ /* 0x0001e80000100800 */
[----:B0-----:R-:W3:Y:S02]  /*5210*/  LDL.LU R227, [R1+0x114] ;  /* 0x0001140001e37983 */ /* 0x001ee40000300800 */
[----:B---3--:R-:W-:-:S05]  /*5220*/  FADD R227, R123, R227 ;  /* 0x000000e37be37221 */ /* 0x008fca0000000000 */
[----:B------:R0:W-:Y:S04]  /*5230*/  STL [R1+0x4], R227 ;  /* 0x000004e301007387 */ /* 0x0001e80000100800 */
        /* <DEDUP_REMOVED lines=83> */
[----:B------:R0:W-:Y:S02]  /*5770*/  STL [R1+0x74], R227 ;  /* 0x000074e301007387 */ /* 0x0001e40000100800 */
.L_x_36:
[----:B0-----:R-:W-:-:S04]  /*5780*/  IMAD.U32 R227, RZ, RZ, UR31 ;  /* 0x0000001fffe37e24 */ /* 0x001fc8000f8e00ff */
[----:B------:R0:W-:Y:S01]  /*5790*/  SYNCS.ARRIVE.TRANS64.A1T0 RZ, [R227+UR29], RZ ;  /* 0x000000ffe3ff79a7 */ /* 0x0001e2000810001d */
[----:B------:R-:W-:Y:S02]  /*57a0*/  WARPGROUP.DEPBAR.LE gsb0, 0x0 ;  /* 0x00008000000079c5 */ /* 0x000fe40000010000 */
[----:B------:R-:W3:Y:S02]  /*57b0*/  LDC R24, c[0x0][0x28c] ;  /* 0x0000a300ff187b82 */ /* 0x000ee40000000800 */
[----:B---3--:R-:W-:-:S13]  /*57c0*/  ISETP.GE.AND P0, PT, R24, 0x1, PT ;  /* 0x000000011800780c */ /* 0x008fda0003f06270 */
[----:B0-----:R-:W-:Y:S05]  /*57d0*/  @!P0 BRA `(.L_x_37) ;  /* 0x0000000000608947 */ /* 0x001fea0003800000 */
[----:B------:R-:W-:-:S06]  /*57e0*/  UISETP.NE.AND UP0, UPT, UR27, 0x3, UPT ;  /* 0x000000031b00788c */ /* 0x000fcc000bf05270 */
[----:B------:R-:W-:-:S13]  /*57f0*/  PLOP3.LUT P0, PT, PT, PT, UP0, 0x80, 0x0 ;  /* 0x000000000000781c */ /* 0x000fda0003f0f008 */
[----:B------:R-:W-:Y:S05]  /*5800*/  @!P0 BRA `(.L_x_38) ;  /* 0x0000000000048947 */ /* 0x000fea0003800000 */
[----:B------:R-:W-:Y:S01]  /*5810*/  BPT.TRAP 0x1 ;  /* 0x000000040000795c */ /* 0x000fe20000300000 */
.L_x_38:
[----:B-----5:R0:W-:Y:S04]  /*5820*/  STL [R1+0xa4], R0 ;  /* 0x0000a40001007387 */ /* 0x0201e80000100800 */
[----:B------:R-:W3:Y:S04]  /*5830*/  LDL R227, [R1+0x80] ;  /* 0x0000800001e37983 */ /* 0x000ee80000100800 */
[----:B0-----:R-:W4:Y:S02]  /*5840*/  LDL R0, [R1+0x78] ;  /* 0x0000780001007983 */ /* 0x001f240000100800 */
[----:B----4-:R-:W-:-:S02]  /*5850*/  ISETP.NE.AND P0, PT, R0, RZ, PT ;  /* 0x000000ff0000720c */ /* 0x010fc40003f05270 */
[----:B------:R0:W5:Y:S11]  /*5860*/  LDL.LU R0, [R1+0xa4] ;  /* 0x0000a40001007983 */ /* 0x0001760000300800 */
[----:B------:R-:W-:-:S05]  /*5870*/  VOTEU.ANY UP0, P0 ;  /* 0x00000000003f7886 */ /* 0x000fca0000000100 */
[----:B------:R-:W-:-:S06]  /*5880*/  @UP0 UIADD3 UR6, UR16, UR5, URZ ;  /* 0x0000000510060290 */ /* 0x000fcc000fffe03f */
[----:B------:R-:W-:-:S04]  /*5890*/  IMAD.U32 R24, RZ, RZ, UR6 ;  /* 0x00000006ff187e24 */ /* 0x000fc8000f8e00ff */
[----:B------:R-:W-:-:S04]  /*58a0*/  @P0 IMAD.WIDE.U32 R24, R24, -0x45d1745d, RZ ;  /* 0xba2e8ba318180825 */ /* 0x000fc800078e00ff */
[----:B------:R-:W-:Y:S01]  /*58b0*/  IMAD.U32 R27, RZ, RZ, UR6 ;  /* 0x00000006ff1b7e24 */ /* 0x000fe2000f8e00ff */
[----:B------:R-:W-:-:S05]  /*58c0*/  @P0 SHF.R.U32.HI R24, RZ, 0x4, R25 ;  /* 0x00000004ff180819 */ /* 0x000fca0000011619 */
[----:B------:R-:W-:-:S05]  /*58d0*/  @P0 IMAD R24, R24, -0x16, R27 ;  /* 0xffffffea18180824 */ /* 0x000fca00078e021b */
[----:B------:R-:W-:Y:S01]  /*58e0*/  @P0 LEA R24, R24, UR12, 0x3 ;  /* 0x0000000c18180c11 */ /* 0x000fe2000f8e18ff */
[----:B------:R-:W-:-:S04]  /*58f0*/  UISETP.GT.U32.AND UP0, UPT, UR13, 0x1, UPT ;  /* 0x000000010d00788c */ /* 0x000fc8000bf04070 */
[----:B------:R-:W-:-:S05]  /*5900*/  @P0 VIADD R24, R24, 0xb0 ;  /* 0x000000b018180836 */ /* 0x000fca0000000000 */
[----:B---3--:R-:W-:-:S04]  /*5910*/  @P0 PRMT R24, R227, 0x654, R24 ;  /* 0x00000654e3180816 */ /* 0x008fc80000000018 */
[----:B------:R0:W-:Y:S01]  /*5920*/  @P0 SYNCS.ARRIVE.TRANS64.RED.A1T0 RZ, [R24+URZ], RZ ;  /* 0x000000ff18ff09a7 */ /* 0x0001e2000810043f */
[----:B------:R-:W-:-:S13]  /*5930*/  PLOP3.LUT P0, PT, PT, PT, UP0, 0x80, 0x0 ;  /* 0x000000000000781c */ /* 0x000fda0003f0f008 */
[----:B0-----:R-:W-:Y:S05]  /*5940*/  @P0 BRA `(.L_x_37) ;  /* 0x0000000000040947 */ /* 0x001fea0003800000 */
[----:B------:R-:W-:Y:S01]  /*5950*/  BPT.TRAP 0x1 ;  /* 0x000000040000795c */ /* 0x000fe20000300000 */
.L_x_37:
[----:B------:R-:W0:Y:S01]  /*5960*/  S2R R25, SR_TID.X ;  /* 0x0000000000197919 */ /* 0x000e220000002100 */
[----:B------:R-:W-:Y:S01]  /*5970*/  IMAD.U32 R24, RZ, RZ, UR30 ;  /* 0x0000001eff187e24 */ /* 0x000fe2000f8e00ff */
[----:B------:R-:W-:Y:S01]  /*5980*/  UIADD3 UR5, UR28, UR5, URZ ;  /* 0x000000051c057290 */ /* 0x000fe2000fffe03f */
[----:B------:R-:W3:Y:S01]  /*5990*/  LDC R35, c[0x0][0x288] ;  /* 0x0000a200ff237b82 */ /* 0x000ee20000000800 */
[----:B------:R-:W-:Y:S02]  /*59a0*/  UISETP.GE.U32.AND UP1, UPT, UR28, 0x16, UPT ;  /* 0x000000161c00788c */ /* 0x000fe4000bf26070 */
[----:B------:R-:W-:Y:S01]  /*59b0*/  SHF.L.U32 R24, R24, 0x1f, RZ ;  /* 0x0000001f18187819 */ /* 0x000fe200000006ff */
[----:B------:R-:W-:Y:S02]  /*59c0*/  UISETP.GT.U32.AND UP0, UPT, UR5, 0x15, UPT ;  /* 0x000000150500788c */ /* 0x000fe4000bf04070 */
[----:B------:R-:W-:Y:S01]  /*59d0*/  UIMAD.WIDE.U32 UR6, UR5, -0x45d1745d, URZ ;  /* 0xba2e8ba3050678a5 */ /* 0x000fe2000f8e003f */
[----:B------:R-:W4:Y:S01]  /*59e0*/  SYNCS.PHASECHK.TRANS64.TRYWAIT P0, [UR17+0x8], R24 ;  /* 0x00000818ff0075a7 */ /* 0x000f220008000151 */
[----:B------:R-:W-:-:S02]  /*59f0*/  UISETP.LT.U32.AND UP0, UPT, UR28, 0x16, UP0 ;  /* 0x000000161c00788c */ /* 0x000fc40008701070 */
[----:B------:R-:W-:Y:S02]  /*5a00*/  USHF.R.U32.HI UR6, URZ, 0x4, UR7 ;  /* 0x000000043f067899 */ /* 0x000fe40008011607 */
[----:B------:R-:W-:Y:S02]  /*5a10*/  USEL UR8, URZ, 0x1, !UP0 ;  /* 0x000000013f087887 */ /* 0x000fe4000c000000 */
[----:B------:R-:W-:Y:S02]  /*5a20*/  UIMAD UR5, UR6, -0x16, UR5 ;  /* 0xffffffea060578a4 */ /* 0x000fe4000f8e0205 */
[----:B------:R-:W-:-:S04]  /*5a30*/  ULOP3.LUT UR4, UR4, UR8, URZ, 0x3c, !UPT ;  /* 0x0000000804047292 */ /* 0x000fc8000f8e3c3f */
[----:B------:R-:W-:Y:S01]  /*5a40*/  @UP1 ULOP3.LUT UR4, UR4, 0x1, UR6, 0x78, !UPT ;  /* 0x0000000104041892 */ /* 0x000fe2000f8e7806 */
[----:B0-----:R-:W-:-:S04]  /*5a50*/  SHF.R.S32.HI R26, RZ, 0x1f, R25 ;  /* 0x0000001fff1a7819 */ /* 0x001fc80000011419 */
[----:B------:R-:W-:-:S04]  /*5a60*/  LEA.HI R26, R26, R25, RZ, 0x7 ;  /* 0x000000191a1a7211 */ /* 0x000fc800078f38ff */
[----:B------:R-:W-:-:S05]  /*5a70*/  LOP3.LUT R26, R26, 0xffffff80, RZ, 0xc0, !PT ;  /* 0xffffff801a1a7812 */ /* 0x000fca00078ec0ff */
[----:B------:R-:W-:-:S05]  /*5a80*/  IMAD.IADD R26, R25, 0x1, -R26 ;  /* 0x00000001191a7824 */ /* 0x000fca00078e0a1a */
[----:B------:R-:W-:-:S04]  /*5a90*/  SHF.R.S32.HI R25, RZ, 0x1f, R26 ;  /* 0x0000001fff197819 */ /* 0x000fc8000001141a */
[----:B------:R-:W-:-:S04]  /*5aa0*/  LEA.HI R25, R25, R26, RZ, 0x2 ;  /* 0x0000001a19197211 */ /* 0x000fc800078f10ff */
[----:B------:R-:W-:-:S05]  /*5ab0*/  LOP3.LUT R25, R25, 0xfffffffc, RZ, 0xc0, !PT ;  /* 0xfffffffc19197812 */ /* 0x000fca00078ec0ff */
[----:B------:R-:W-:-:S04]  /*5ac0*/  IMAD.IADD R40, R26, 0x1, -R25 ;  /* 0x000000011a287824 */ /* 0x000fc800078e0a19 */
[----:B------:R-:W-:Y:S01]  /*5ad0*/  IMAD.SHL.U32 R32, R40, 0x2, RZ ;  /* 0x0000000228207824 */ /* 0x000fe200078e00ff */
[----:B---34-:R-:W-:Y:S06]  /*5ae0*/  @!P0 BRA `(.L_x_39) ;  /* 0x000000b400188947 */ /* 0x018fec0003800000 */
.L_x_343:
[----:B-----5:R3:W-:Y:S01]  /*5af0*/  STL [R1+0xa8], R2 ;  /* 0x0000a80201007387 */ /* 0x0207e20000100800 */
[----:B------:R-:W-:Y:S01]  /*5b00*/  ULDC UR8, c[0x0][0x284] ;  /* 0x0000a10000087ab9 */ /* 0x000fe20000000800 */
[----:B------:R-:W-:Y:S01]  /*5b10*/  SHF.R.S32.HI R33, RZ, 0x1f, R32 ;  /* 0x0000001fff217819 */ /* 0x000fe20000011420 */
[----:B------:R-:W-:Y:S01]  /*5b20*/  ULDC.64 UR6, c[0x0][0x5d0] ;  /* 0x0001740000067ab9 */ /* 0x000fe20000000a00 */
[----:B---3--:R-:W3:Y:S04]  /*5b30*/  LDL.LU R2, [R1+0x90] ;  /* 0x0000900001027983 */ /* 0x008ee80000300800 */
[----:B------:R4:W-:Y:S04]  /*5b40*/  STL [R1+0xa4], R0 ;  /* 0x0000a40001007387 */ /* 0x0009e80000100800 */
[----:B------:R-:W2:Y:S04]  /*5b50*/  LDL R227, [R1+0x7c] ;  /* 0x00007c0001e37983 */ /* 0x000ea80000100800 */
[----:B----4-:R-:W4:Y:S01]  /*5b60*/  LDL R0, [R1+0x8c] ;  /* 0x00008c0001007983 */ /* 0x010f220000100800 */
[----:B---3--:R-:W-:-:S03]  /*5b70*/  IMAD.SHL.U32 R37, R2, 0x100, RZ ;  /* 0x0000010002257824 */ /* 0x008fc600078e00ff */
[----:B------:R3:W5:Y:S01]  /*5b80*/  LDL.LU R2, [R1+0xa8] ;  /* 0x0000a80001027983 */ /* 0x0007620000300800 */
[----:B----4-:R-:W-:-:S03]  /*5b90*/  IMAD.SHL.U32 R34, R0, 0x40, RZ ;  /* 0x0000004000227824 */ /* 0x010fc600078e00ff */
[----:B------:R3:W5:Y:S02]  /*5ba0*/  LDL.LU R0, [R1+0xa4] ;  /* 0x0000a40001007983 */ /* 0x0007640000300800 */
[----:B------:R-:W-:Y:S02]  /*5bb0*/  ISETP.GE.AND P0, PT, R34, UR8, PT ;  /* 0x0000000822007c0c */ /* 0x000fe4000bf06270 */
[----:B--2---:R-:W-:Y:S02]  /*5bc0*/  SHF.R.S32.HI R38, RZ, 0x1f, R227 ;  /* 0x0000001fff267819 */ /* 0x004fe400000114e3 */
[----:B------:R-:W-:Y:S01]  /*5bd0*/  ISETP.GE.OR P0, PT, R37, R35, P0 ;  /* 0x000000232500720c */ /* 0x000fe20000706670 */
[----:B0-----:R-:W-:-:S04]  /*5be0*/  IMAD.WIDE.U32 R24, R227, UR6, R32 ;  /* 0x00000006e3187c25 */ /* 0x001fc8000f8e0020 */
[----:B------:R-:W-:Y:S01]  /*5bf0*/  IMAD R26, R38, UR6, RZ ;  /* 0x00000006261a7c24 */ /* 0x000fe2000f8e02ff */
[----:B------:R-:W-:Y:S02]  /*5c00*/  SHF.R.S32.HI R36, RZ, 0x1f, R37 ;  /* 0x0000001fff247819 */ /* 0x000fe40000011425 */
[----:B------:R-:W-:Y:S01]  /*5c10*/  IADD3 R24, P1, R37, R24, RZ ;  /* 0x0000001825187210 */ /* 0x000fe20007f3e0ff */
[----:B------:R-:W-:-:S05]  /*5c20*/  IMAD R27, R227, UR7, R26 ;  /* 0x00000007e31b7c24 */ /* 0x000fca000f8e021a */
[----:B------:R-:W-:Y:S01]  /*5c30*/  IADD3.X R25, R36, R25, R27, P1, !PT ;  /* 0x0000001924197210 */ /* 0x000fe20000ffe41b */
[----:B---3--:R-:W-:Y:S06]  /*5c40*/  @P0 BRA `(.L_x_40) ;  /* 0x0000008c00cc0947 */ /* 0x008fec0003800000 */
[----:B------:R0:W-:Y:S01]  /*5c50*/  STL.64 [R1+0xb0], R4 ;  /* 0x0000b00401007387 */ /* 0x0001e20000100a00 */
[----:B------:R-:W2:Y:S01]  /*5c60*/  LDC.64 R28, c[0x0][0x5c8] ;  /* 0x00017200ff1c7b82 */ /* 0x000ea20000000a00 */
[----:B------:R-:W-:Y:S02]  /*5c70*/  ULDC.64 UR6, c[0x0][0x5c0] ;  /* 0x0001700000067ab9 */ /* 0x000fe40000000a00 */
[----:B0-----:R-:W3:Y:S04]  /*5c80*/  LDL.64 R4, [R1+0x98] ;  /* 0x0000980001047983 */ /* 0x001ee80000100a00 */
[----:B-----5:R0:W-:Y:S04]  /*5c90*/  STL [R1+0xa8], R2 ;  /* 0x0000a80201007387 */ /* 0x0201e80000100800 */
[----:B0-----:R-:W3:Y:S04]  /*5ca0*/  LDL.LU R2, [R1+0x8c] ;  /* 0x00008c0001027983 */ /* 0x001ee80000300800 */
[----:B------:R0:W-:Y:S04]  /*5cb0*/  STL [R1+0xa4], R0 ;  /* 0x0000a40001007387 */ /* 0x0001e80000100800 */
[----:B0-----:R-:W4:Y:S01]  /*5cc0*/  LDL R0, [R1+0x94] ;  /* 0x0000940001007983 */ /* 0x001f220000100800 */
[----:B---3--:R-:W-:-:S03]  /*5cd0*/  IMAD.WIDE R30, R2, 0x40, R4 ;  /* 0x00000040021e7825 */ /* 0x008fc600078e0204 */
[----:B------:R0:W5:Y:S04]  /*5ce0*/  LDL.LU.64 R4, [R1+0xb0] ;  /* 0x0000b00001047983 */ /* 0x0001680000300a00 */
[----:B------:R0:W5:Y:S01]  /*5cf0*/  LDL.LU R2, [R1+0xa8] ;  /* 0x0000a80001027983 */ /* 0x0001620000300800 */
[-C--:B--2---:R-:W-:Y:S02]  /*5d00*/  IMAD R26, R31, R28.reuse, RZ ;  /* 0x0000001c1f1a7224 */ /* 0x084fe400078e02ff */
[----:B------:R-:W-:-:S04]  /*5d10*/  IMAD.WIDE.U32 R24, R30, R28, R24 ;  /* 0x0000001c1e187225 */ /* 0x000fc800078e0018 */
[----:B------:R-:W-:Y:S01]  /*5d20*/  IMAD R27, R30, R29, R26 ;  /* 0x0000001d1e1b7224 */ /* 0x000fe200078e021a */
[----:B------:R-:W-:Y:S01]  /*5d30*/  LEA R26, P0, R28, R24, 0x3 ;  /* 0x000000181c1a7211 */ /* 0x000fe200078018ff */
[----:B----4-:R-:W-:Y:S01]  /*5d40*/  IMAD.IADD R39, R0, 0x1, -R34 ;  /* 0x0000000100277824 */ /* 0x010fe200078e0a22 */
[----:B------:R-:W-:Y:S01]  /*5d50*/  IADD3 R24, P1, R24, UR6, RZ ;  /* 0x0000000618187c10 */ /* 0x000fe2000ff3e0ff */
[----:B------:R0:W5:Y:S01]  /*5d60*/  LDL.LU R0, [R1+0xa4] ;  /* 0x0000a40001007983 */ /* 0x0001620000300800 */
[----:B------:R-:W-:Y:S01]  /*5d70*/  IMAD.IADD R27, R25, 0x1, R27 ;  /* 0x00000001191b7824 */ /* 0x000fe200078e021b */
[----:B------:R-:W-:-:S04]  /*5d80*/  IADD3 R26, P3, R26, UR6, RZ ;  /* 0x000000061a1a7c10 */ /* 0x000fc8000ff7e0ff */
[----:B------:R-:W-:Y:S01]  /*5d90*/  LEA.HI.X R29, R28, R27, R29, 0x3, P0 ;  /* 0x0000001b1c1d7211 */ /* 0x000fe200000f1c1d */
[----:B------:R-:W-:Y:S01]  /*5da0*/  IMAD R28, R40, -0x2, R35 ;  /* 0xfffffffe281c7824 */ /* 0x000fe200078e0223 */
[----:B------:R-:W-:Y:S01]  /*5db0*/  FSETP.NEU.AND P0, PT, RZ, UR26, PT ;  /* 0x0000001aff007c0b */ /* 0x000fe2000bf0d000 */
[----:B------:R-:W-:Y:S01]  /*5dc0*/  BSSY B0, `(.L_x_40) ;  /* 0x00008db000007945 */ /* 0x000fe20003800000 */
[----:B------:R-:W-:Y:S02]  /*5dd0*/  IADD3.X R25, R27, UR7, RZ, P1, !PT ;  /* 0x000000071b197c10 */ /* 0x000fe40008ffe4ff */
[----:B------:R-:W-:Y:S01]  /*5de0*/  IADD3.X R27, R29, UR7, RZ, P3, !PT ;  /* 0x000000071d1b7c10 */ /* 0x000fe20009ffe4ff */
[----:B------:R-:W-:-:S08]  /*5df0*/  IMAD.IADD R34, R28, 0x1, -R37 ;  /* 0x000000011c227824 */ /* 0x000fd000078e0a25 */
[----:B0-----:R-:W-:Y:S05]  /*5e00*/  @!P0 BRA `(.L_x_41) ;  /* 0x0000006800d88947 */ /* 0x001fea0003800000 */
[----:B------:R-:W-:Y:S01]  /*5e10*/  ULDC.64 UR6, c[0x0][0x5b8] ;  /* 0x00016e0000067ab9 */ /* 0x000fe20000000a00 */
[----:B------:R-:W-:Y:S01]  /*5e20*/  ULDC.64 UR8, c[0x0][0x5a8] ;  /* 0x00016a0000087ab9 */ /* 0x000fe20000000a00 */
[----:B------:R-:W-:Y:S01]  /*5e30*/  IMAD.WIDE.U32 R32, R227, UR6, R32 ;  /* 0x00000006e3207c25 */ /* 0x000fe2000f8e0020 */
[----:B------:R-:W-:Y:S03]  /*5e40*/  BSSY B1, `(.L_x_42) ;  /* 0x0000010000017945 */ /* 0x000fe60003800000 */
[----:B------:R-:W-:Y:S01]  /*5e50*/  IMAD R28, R38, UR6, RZ ;  /* 0x00000006261c7c24 */ /* 0x000fe2000f8e02ff */
[----:B------:R-:W-:-:S03]  /*5e60*/  IADD3 R32, P0, R37, R32, RZ ;  /* 0x0000002025207210 */ /* 0x000fc60007f1e0ff */
[----:B------:R-:W-:Y:S01]  /*5e70*/  IMAD R29, R227, UR7, R28 ;  /* 0x00000007e31d7c24 */ /* 0x000fe2000f8e021c */
[----:B------:R-:W-:Y:S02]  /*5e80*/  ULDC.64 UR6, c[0x0][0x5b0] ;  /* 0x00016c0000067ab9 */ /* 0x000fe40000000a00 */
[----:B------:R-:W-:Y:S02]  /*5e90*/  IMAD R35, R31, UR6, RZ ;  /* 0x000000061f237c24 */ /* 0x000fe4000f8e02ff */
[----:B------:R-:W-:Y:S02]  /*5ea0*/  IADD3.X R33, R36, R33, R29, P0, !PT ;  /* 0x0000002124217210 */ /* 0x000fe400007fe41d */
[----:B------:R-:W-:Y:S01]  /*5eb0*/  ISETP.GE.AND P0, PT, R39, 0x1, PT ;  /* 0x000000012700780c */ /* 0x000fe20003f06270 */
[C---:B------:R-:W-:Y:S02]  /*5ec0*/  IMAD R35, R30.reuse, UR7, R35 ;  /* 0x000000071e237c24 */ /* 0x040fe4000f8e0223 */
[----:B------:R-:W-:Y:S01]  /*5ed0*/  IMAD.WIDE.U32 R28, R30, UR6, R32 ;  /* 0x000000061e1c7c25 */ /* 0x000fe2000f8e0020 */
[----:B------:R-:W-:-:S02]  /*5ee0*/  ISETP.LT.OR P4, PT, R34, 0x1, !P0 ;  /* 0x000000012200780c */ /* 0x000fc40004781670 */
[----:B------:R-:W-:-:S04]  /*5ef0*/  IADD3 R28, P1, R28, UR8, RZ ;  /* 0x000000081c1c7c10 */ /* 0x000fc8000ff3e0ff */
[--C-:B------:R-:W-:Y:S02]  /*5f00*/  IADD3.X R29, R29, UR9, R35.reuse, P1, !PT ;  /* 0x000000091d1d7c10 */ /* 0x100fe40008ffe423 */
[----:B------:R-:W-:-:S05]  /*5f10*/  PRMT R35, RZ, 0x7610, R35 ;  /* 0x00007610ff237816 */ /* 0x000fca0000000023 */
[----:B------:R-:W-:Y:S05]  /*5f20*/  @P4 BRA `(.L_x_43) ;  /* 0x0000000000044947 */ /* 0x000fea0003800000 */
[----:B------:R0:W5:Y:S02]  /*5f30*/  LDG.E.U8 R35, desc[UR22][R28.64] ;  /* 0x000000161c237981 */ /* 0x000164000c1e1100 */
.L_x_43:
[----:B------:R-:W-:Y:S05]  /*5f40*/  BSYNC B1 ;  /* 0x0000000000017941 */ /* 0x000fea0003800000 */
.L_x_42:
[----:B-----5:R-:W-:Y:S01]  /*5f50*/  LOP3.LUT R35, R35, 0xff, RZ, 0xc0, !PT ;  /* 0x000000ff23237812 */ /* 0x020fe200078ec0ff */
[----:B------:R-:W-:Y:S01]  /*5f60*/  BSSY B1, `(.L_x_44) ;  /* 0x000000b000017945 */ /* 0x000fe20003800000 */
[----:B------:R-:W-:Y:S02]  /*5f70*/  ISETP.LT.OR P3, PT, R34, 0x2, !P0 ;  /* 0x000000022200780c */ /* 0x000fe40004761670 */
[----:B------:R-:W-:-:S05]  /*5f80*/  F2FP.F16.E5M2.UNPACK_B R35, R35 ;  /* 0x00000023ff23723e */ /* 0x000fca00020004ff */
[----:B------:R-:W-:-:S05]  /*5f90*/  HADD2.F32 R35, -RZ, R35.H0_H0 ;  /* 0x20000023ff237230 */ /* 0x000fca0000004100 */
[----:B------:R-:W-:-:S04]  /*5fa0*/  FMUL R35, R35, UR26 ;  /* 0x0000001a23237c20 */ /* 0x000fc80008400000 */
[----:B------:R-:W-:-:S05]  /*5fb0*/  FFMA R35, R226, UR25, R35 ;  /* 0x00000019e2237c23 */ /* 0x000fca0008000023 */
[----:B------:R-:W-:Y:S02]  /*5fc0*/  F2FP.SATFINITE.E5M2.F32.PACK_AB_MERGE_C R37, RZ, R35, RZ ;  /* 0x00000023ff25723e */ /* 0x000fe400048060ff */
[----:B------:R-:W-:-:S03]  /*5fd0*/  PRMT R35, RZ, 0x7610, R35 ;  /* 0x00007610ff237816 */ /* 0x000fc60000000023 */
[----:B------:R2:W-:Y:S01]  /*5fe0*/  @!P4 STG.E.U8 desc[UR22][R24.64], R37 ;  /* 0x000000251800c986 */ /* 0x0005e2000c101116 */
[----:B------:R-:W-:Y:S05]  /*5ff0*/  @P3 BRA `(.L_x_45) ;  /* 0x0000000000043947 */ /* 0x000fea0003800000 */
[----:B------:R3:W5:Y:S02]  /*6000*/  LDG.E.U8 R35, desc[UR22][R28.64+0x1] ;  /* 0x000001161c237981 */ /* 0x000764000c1e1100 */
.L_x_45:
[----:B------:R-:W-:Y:S05]  /*6010*/  BSYNC B1 ;  /* 0x0000000000017941 */ /* 0x000fea0003800000 */
.L_x_44:
[----:B-----5:R-:W-:Y:S01]  /*6020*/  LOP3.LUT R35, R35, 0xff, RZ, 0xc0, !PT ;  /* 0x000000ff23237812 */ /* 0x020fe200078ec0ff */
[----:B------:R-:W-:Y:S01]  /*6030*/  BSSY B1, `(.L_x_46) ;  /* 0x0000013000017945 */ /* 0x000fe20003800000 */
[----:B--2---:R-:W-:Y:S02]  /*6040*/  IADD3 R37, P1, R30, 0x8, RZ ;  /* 0x000000081e257810 */ /* 0x004fe40007f3e0ff */
[----:B------:R-:W-:-:S03]  /*6050*/  F2FP.F16.E5M2.UNPACK_B R35, R35 ;  /* 0x00000023ff23723e */ /* 0x000fc600020004ff */
[----:B------:R-:W-:Y:S01]  /*6060*/  IMAD.X R31, RZ, RZ, R31, P1 ;  /* 0x000000ffff1f7224 */ /* 0x000fe200008e061f */
[----:B------:R-:W-:Y:S01]  /*6070*/  ISETP.GE.AND P1, PT, R39, 0x9, PT ;  /* 0x000000092700780c */ /* 0x000fe20003f26270 */
[----:B------:R-:W-:Y:S02]  /*6080*/  HADD2.F32 R35, -RZ, R35.H0_H0 ;  /* 0x20000023ff237230 */ /* 0x000fe40000004100 */
[----:B------:R-:W-:Y:S01]  /*6090*/  IMAD R36, R31, UR6, RZ ;  /* 0x000000061f247c24 */ /* 0x000fe2000f8e02ff */
[----:B------:R-:W-:Y:S01]  /*60a0*/  ISETP.LT.OR P5, PT, R34, 0x1, !P1 ;  /* 0x000000012200780c */ /* 0x000fe20004fa1670 */
[----:B------:R-:W-:-:S04]  /*60b0*/  IMAD.WIDE.U32 R32, R37, UR6, R32 ;  /* 0x0000000625207c25 */ /* 0x000fc8000f8e0020 */
[----:B------:R-:W-:Y:S01]  /*60c0*/  FMUL R30, R35, UR26 ;  /* 0x0000001a231e7c20 */ /* 0x000fe20008400000 */
[----:B------:R-:W-:-:S03]  /*60d0*/  IMAD R37, R37, UR7, R36 ;  /* 0x0000000725257c24 */ /* 0x000fc6000f8e0224 */
[----:B------:R-:W-:Y:S01]  /*60e0*/  FFMA R225, R225, UR25, R30 ;  /* 0x00000019e1e17c23 */ /* 0x000fe2000800001e */
[----:B------:R-:W-:Y:S02]  /*60f0*/  IADD3 R30, P4, R32, UR8, RZ ;  /* 0x00000008201e7c10 */ /* 0x000fe4000ff9e0ff */
[----:B------:R-:W-:Y:S02]  /*6100*/  PRMT R32, RZ, 0x7610, R32 ;  /* 0x00007610ff207816 */ /* 0x000fe40000000020 */
[----:B------:R-:W-:Y:S02]  /*6110*/  F2FP.SATFINITE.E5M2.F32.PACK_AB_MERGE_C R225, RZ, R225, RZ ;  /* 0x000000e1ffe1723e */ /* 0x000fe400048060ff */
[----:B------:R-:W-:-:S03]  /*6120*/  IADD3.X R31, R33, UR9, R37, P4, !PT ;  /* 0x00000009211f7c10 */ /* 0x000fc6000a7fe425 */
[----:B------:R2:W-:Y:S01]  /*6130*/  @!P3 STG.E.U8 desc[UR22][R24.64+0x1], R225 ;  /* 0x000001e11800b986 */ /* 0x0005e2000c101116 */
[----:B------:R-:W-:Y:S05]  /*6140*/  @P5 BRA `(.L_x_47) ;  /* 0x0000000000045947 */ /* 0x000fea0003800000 */
[----:B------:R4:W5:Y:S02]  /*6150*/  LDG.E.U8 R32, desc[UR22][R30.64] ;  /* 0x000000161e207981 */ /* 0x000964000c1e1100 */
.L_x_47:
[----:B------:R-:W-:Y:S05]  /*6160*/  BSYNC B1 ;  /* 0x0000000000017941 */ /* 0x000fea0003800000 */
.L_x_46:
[----:B-----5:R-:W-:Y:S01]  /*6170*/  LOP3.LUT R32, R32, 0xff, RZ, 0xc0, !PT ;  /* 0x000000ff20207812 */ /* 0x020fe200078ec0ff */
[----:B------:R-:W-:Y:S01]  /*6180*/  BSSY B1, `(.L_x_48) ;  /* 0x000000b000017945 */ /* 0x000fe20003800000 */
[----:B------:R-:W-:Y:S02]  /*6190*/  ISETP.LT.OR P3, PT, R34, 0x2, !P1 ;  /* 0x000000022200780c */ /* 0x000fe40004f61670 */
[----:B------:R-:W-:-:S05]  /*61a0*/  F2FP.F16.E5M2.UNPACK_B R32, R32 ;  /* 0x00000020ff20723e */ /* 0x000fca00020004ff */
[----:B------:R-:W-:-:S05]  /*61b0*/  HADD2.F32 R32, -RZ, R32.H0_H0 ;  /* 0x20000020ff207230 */ /* 0x000fca0000004100 */
[----:B------:R-:W-:Y:S01]  /*61c0*/  FMUL R33, R32, UR26 ;  /* 0x0000001a20217c20 */ /* 0x000fe20008400000 */
[----:B------:R-:W-:-:S03]  /*61d0*/  PRMT R32, RZ, 0x7610, R32 ;  /* 0x00007610ff207816 */ /* 0x000fc60000000020 */
[----:B------:R-:W-:-:S05]  /*61e0*/  FFMA R33, R224, UR25, R33 ;  /* 0x00000019e0217c23 */ /* 0x000fca0008000021 */
[----:B------:R-:W-:-:S05]  /*61f0*/  F2FP.SATFINITE.E5M2.F32.PACK_AB_MERGE_C R33, RZ, R33, RZ ;  /* 0x00000021ff21723e */ /* 0x000fca00048060ff */
[----:B------:R0:W-:Y:S01]  /*6200*/  @!P5 STG.E.U8 desc[UR22][R26.64], R33 ;  /* 0x000000211a00d986 */ /* 0x0001e2000c101116 */
[----:B------:R-:W-:Y:S05]  /*6210*/  @P3 BRA `(.L_x_49) ;  /* 0x0000000000043947 */ /* 0x000fea0003800000 */
[----:B------:R0:W5:Y:S02]  /*6220*/  LDG.E.U8 R32, desc[UR22][R30.64+0x1] ;  /* 0x000001161e207981 */ /* 0x000164000c1e1100 */
.L_x_49:
[----:B------:R-:W-:Y:S05]  /*6230*/  BSYNC B1 ;  /* 0x0000000000017941 */ /* 0x000fea0003800000 */
.L_x_48:
[----:B-----5:R-:W-:Y:S01]  /*6240*/  LOP3.LUT R32, R32, 0xff, RZ, 0xc0, !PT ;  /* 0x000000ff20207812 */ /* 0x020fe200078ec0ff */
[----:B------:R-:W-:Y:S01]  /*6250*/  BSSY B1, `(.L_x_50) ;  /* 0x000000b000017945 */ /* 0x000fe20003800000 */
[----:B------:R-:W-:Y:S02]  /*6260*/  ISETP.LT.OR P4, PT, R34, 0x9, !P0 ;  /* 0x000000092200780c */ /* 0x000fe40004781670 */
[----:B------:R-:W-:-:S05]  /*6270*/  F2FP.F16.E5M2.UNPACK_B R32, R32 ;  /* 0x00000020ff20723e */ /* 0x000fca00020004ff */
[----:B------:R-:W-:-:S05]  /*6280*/  HADD2.F32 R32, -RZ, R32.H0_H0 ;  /* 0x20000020ff207230 */ /* 0x000fca0000004100 */
[----:B------:R-:W-:-:S04]  /*6290*/  FMUL R32, R32, UR26 ;  /* 0x0000001a20207c20 */ /* 0x000fc80008400000 */
[----:B------:R-:W-:-:S05]  /*62a0*/  FFMA R32, R223, UR25, R32 ;  /* 0x00000019df207c23 */ /* 0x000fca0008000020 */
[----:B0-----:R-:W-:Y:S02]  /*62b0*/  F2FP.SATFINITE.E5M2.F32.PACK_AB_MERGE_C R33, RZ, R32, RZ ;  /* 0x00000020ff21723e */ /* 0x001fe400048060ff */
[----:B------:R-:W-:-:S03]  /*62c0*/  PRMT R32, RZ, 0x7610, R32 ;  /* 0x00007610ff207816 */ /* 0x000fc60000000020 */
[----:B------:R0:W-:Y:S01]  /*62d0*/  @!P3 STG.E.U8 desc[UR22][R26.64+0x1], R33 ;  /* 0x000001211a00b986 */ /* 0x0001e2000c101116 */
[----:B------:R-:W-:Y:S05]  /*62e0*/  @P4 BRA `(.L_x_51) ;  /* 0x0000000000044947 */ /* 0x000fea0003800000 */
[----:B------:R0:W5:Y:S02]  /*62f0*/  LDG.E.U8 R32, desc[UR22][R28.64+0x8] ;  /* 0x000008161c207981 */ /* 0x000164000c1e1100 */
.L_x_51:
[----:B------:R-:W-:Y:S05]  /*6300*/  BSYNC B1 ;  /* 0x0000000000017941 */ /* 0x000fea0003800000 */
.L_x_50:
[----:B-----5:R-:W-:Y:S01]  /*6310*/  LOP3.LUT R32, R32, 0xff, RZ, 0xc0, !PT ;  /* 0x000000ff20207812 */ /* 0x020fe200078ec0ff */
[----:B------:R-:W-:Y:S01]  /*6320*/  BSSY B1, `(.L_x_52) ;  /* 0x000000b000017945 */ /* 0x000fe20003800000 */
[----:B------:R-:W-:Y:S02]  /*6330*/  ISETP.LT.OR P3, PT, R34, 0xa, !P0 ;  /* 0x0000000a2200780c */ /* 0x000fe40004761670 */
[----:B------:R-:W-:-:S05]  /*6340*/  F2FP.F16.E5M2.UNPACK_B R32, R32 ;  /* 0x00000020ff20723e */ /* 0x000fca00020004ff */
[----:B------:R-:W-:-:S05]  /*6350*/  HADD2.F32 R32, -RZ, R32.H0_H0 ;  /* 0x20000020ff207230 */ /* 0x000fca0000004100 */
[----:B0-----:R-:W-:Y:S01]  /*6360*/  FMUL R33, R32, UR26 ;  /* 0x0000001a20217c20 */ /* 0x001fe20008400000 */
[----:B------:R-:W-:-:S03]  /*6370*/  PRMT R32, RZ, 0x7610, R32 ;  /* 0x00007610ff207816 */ /* 0x000fc60000000020 */
[----:B------:R-:W-:-:S05]  /*6380*/  FFMA R33, R222, UR25, R33 ;  /* 0x00000019de217c23 */ /* 0x000fca0008000021 */
[----:B------:R-:W-:-:S05]  /*6390*/  F2FP.SATFINITE.E5M2.F32.PACK_AB_MERGE_C R33, RZ, R33, RZ ;  /* 0x00000021ff21723e */ /* 0x000fca00048060ff */
[----:B------:R0:W-:Y:S01]  /*63a0*/  @!P4 STG.E.U8 desc[UR22][R24.64+0x8], R33 ;  /* 0x000008211800c986 */ /* 0x0001e2000c101116 */
[----:B------:R-:W-:Y:S05]  /*63b0*/  @P3 BRA `(.L_x_53) ;  /* 0x0000000000043947 */ /* 0x000fea0003800000 */
[----:B------:R0:W5:Y:S02]  /*63c0*/  LDG.E.U8 R32, desc[UR22][R28.64+0x9] ;  /* 0x000009161c207981 */ /* 0x000164000c1e1100 */
.L_x_53:
[----:B------:R-:W-:Y:S05]  /*63d0*/  BSYNC B1 ;  /* 0x0000000000017941 */ /* 0x000fea0003800000 */
.L_x_52:
        /* <DEDUP_REMOVED lines=12> */
.L_x_55:
[----:B------:R-:W-:Y:S05]  /*64a0*/  BSYNC B1 ;  /* 0x0000000000017941 */ /* 0x000fea0003800000 */
.L_x_54:
        /* <DEDUP_REMOVED lines=12> */
.L_x_57:
[----:B------:R-:W-:Y:S05]  /*6570*/  BSYNC B1 ;  /* 0x0000000000017941 */ /* 0x000fea0003800000 */
.L_x_56:
        /* <DEDUP_REMOVED lines=12> */
.L_x_59:
[----:B------:R-:W-:Y:S05]  /*6640*/  BSYNC B1 ;  /* 0x0000000000017941 */ /* 0x000fea0003800000 */
.L_x_58:
        /* <DEDUP_REMOVED lines=12> */
.L_x_61:
[----:B------:R-:W-:Y:S05]  /*6710*/  BSYNC B1 ;  /* 0x0000000000017941 */ /* 0x000fea0003800000 */
.L_x_60:
        /* <DEDUP_REMOVED lines=12> */
.L_x_63:
[----:B------:R-:W-:Y:S05]  /*67e0*/  BSYNC B1 ;  /* 0x0000000000017941 */ /* 0x000fea0003800000 */
.L_x_62:
        /* <DEDUP_REMOVED lines=12> */
.L_x_65:
[----:B------:R-:W-:Y:S05]  /*68b0*/  BSYNC B1 ;  /* 0x0000000000017941 */ /* 0x000fea0003800000 */
.L_x_64:
        /* <DEDUP_REMOVED lines=12> */
.L_x_67:
[----:B------:R-:W-:Y:S05]  /*6980*/  BSYNC B1 ;  /* 0x0000000000017941 */ /* 0x000fea0003800000 */
.L_x_66:
        /* <DEDUP_REMOVED lines=12> */
.L_x_69:
[----:B------:R-:W-:Y:S05]  /*6a50*/  BSYNC B1 ;  /* 0x0000000000017941 */ /* 0x000fea0003800000 */
.L_x_68:
        /* <DEDUP_REMOVED lines=12> */
.L_x_71:
[----:B------:R-:W-:Y:S05]  /*6b20*/  BSYNC B1 ;  /* 0x0000000000017941 */ /* 0x000fea0003800000 */
.L_x_70:
        /* <DEDUP_REMOVED lines=12> */
.L_x_73:
[----:B------:R-:W-:Y:S05]  /*6bf0*/  BSYNC B1 ;  /* 0x0000000000017941 */ /* 0x000fea0003800000 */
.L_x_72:
        /* <DEDUP_REMOVED lines=12> */
.L_x_75:
[----:B------:R-:W-:Y:S05]  /*6cc0*/  BSYNC B1 ;  /* 0x0000000000017941 */ /* 0x000fea0003800000 */
.L_x_74:
        /* <DEDUP_REMOVED lines=12> */
.L_x_77:
[----:B------:R-:W-:Y:S05]  /*6d90*/  BSYNC B1 ;  /* 0x0000000000017941 */ /* 0x000fea0003800000 */
.L_x_76:
        /* <DEDUP_REMOVED lines=12> */
.L_x_79:
[----:B------:R-:W-:Y:S05]  /*6e60*/  BSYNC B1 ;  /* 0x0000000000017941 */ /* 0x000fea0003800000 */
.L_x_78:
        /* <DEDUP_REMOVED lines=12> */
.L_x_81:
[----:B------:R-:W-:Y:S05]  /*6f30*/  BSYNC B1 ;  /* 0x0000000000017941 */ /* 0x000fea0003800000 */
.L_x_80:
        /* <DEDUP_REMOVED lines=12> */
.L_x_83:
[----:B------:R-:W-:Y:S05]  /*7000*/  BSYNC B1 ;  /* 0x0000000000017941 */ /* 0x000fea0003800000 */
.L_x_82:
        /* <DEDUP_REMOVED lines=12> */
.L_x_85:
[----:B------:R-:W-:Y:S05]  /*70d0*/  BSYNC B1 ;  /* 0x0000000000017941 */ /* 0x000fea0003800000 */
.L_x_84:
        /* <DEDUP_REMOVED lines=12> */
.L_x_87:
[----:B------:R-:W-:Y:S05]  /*71a0*/  BSYNC B1 ;  /* 0x0000000000017941 */ /* 0x000fea0003800000 */
.L_x_86:
        /* <DEDUP_REMOVED lines=12> */
.L_x_89:
[----:B------:R-:W-:Y:S05]  /*7270*/  BSYNC B1 ;  /* 0x0000000000017941 */ /* 0x000fea0003800000 */
.L_x_88:
        /* <DEDUP_REMOVED lines=12> */
.L_x_91:
[----:B------:R-:W-:Y:S05]  /*7340*/  BSYNC B1 ;  /* 0x0000000000017941 */ /* 0x000fea0003800000 */
.L_x_90:
        /* <DEDUP_REMOVED lines=12> */
.L_x_93:
[----:B------:R-:W-:Y:S05]  /*7410*/  BSYNC B1 ;  /* 0x0000000000017941 */ /* 0x000fea0003800000 */
.L_x_92:
        /* <DEDUP_REMOVED lines=12> */
.L_x_95:
[----:B------:R-:W-:Y:S05]  /*74e0*/  BSYNC B1 ;  /* 0x0000000000017941 */ /* 0x000fea0003800000 */
.L_x_94:
        /* <DEDUP_REMOVED lines=12> */
.L_x_97:
[----:B------:R-:W-:Y:S05]  /*75b0*/  BSYNC B1 ;  /* 0x0000000000017941 */ /* 0x000fea0003800000 */
.L_x_96:
        /* <DEDUP_REMOVED lines=12> */
.L_x_99:
[----:B------:R-:W-:Y:S05]  /*7680*/  BSYNC B1 ;  /* 0x0000000000017941 */ /* 0x000fea0003800000 */
.L_x_98:
        /* <DEDUP_REMOVED lines=12> */
.L_x_101:
[----:B------:R-:W-:Y:S05]  /*7750*/  BSYNC B1 ;  /* 0x0000000000017941 */ /* 0x000fea0003800000 */
.L_x_100:
        /* <DEDUP_REMOVED lines=12> */
.L_x_103:
[----:B------:R-:W-:Y:S05]  /*7820*/  BSYNC B1 ;  /* 0x0000000000017941 */ /* 0x000fea0003800000 */
.L_x_102:
        /* <DEDUP_REMOVED lines=12> */
.L_x_105:
[----:B------:R-:W-:Y:S05]  /*78f0*/  BSYNC B1 ;  /* 0x0000000000017941 */ /* 0x000fea0003800000 */
.L_x_104:
        /* <DEDUP_REMOVED lines=12> */
.L_x_107:
[----:B------:R-:W-:Y:S05]  /*79c0*/  BSYNC B1 ;  /* 0x0000000000017941 */ /* 0x000fea0003800000 */
.L_x_106:
        /* <DEDUP_REMOVED lines=12> */
.L_x_109:
[----:B------:R-:W-:Y:S05]  /*7a90*/  BSYNC B1 ;  /* 0x0000000000017941 */ /* 0x000fea0003800000 */
.L_x_108:
        /* <DEDUP_REMOVED lines=12> */
.L_x_111:
[----:B------:R-:W-:Y:S05]  /*7b60*/  BSYNC B1 ;  /* 0x0000000000017941 */ /* 0x000fea0003800000 */
.L_x_110:
        /* <DEDUP_REMOVED lines=12> */
.L_x_113:
[----:B------:R-:W-:Y:S05]  /*7c30*/  BSYNC B1 ;  /* 0x0000000000017941 */ /* 0x000fea0003800000 */
.L_x_112:
        /* <DEDUP_REMOVED lines=12> */
.L_x_115:
[----:B------:R-:W-:Y:S05]  /*7d00*/  BSYNC B1 ;  /* 0x0000000000017941 */ /* 0x000fea0003800000 */
.L_x_114:
        /* <DEDUP_REMOVED lines=12> */
.L_x_117:
[----:B------:R-:W-:Y:S05]  /*7dd0*/  BSYNC B1 ;  /* 0x0000000000017941 */ /* 0x000fea0003800000 */
.L_x_116:
        /* <DEDUP_REMOVED lines=12> */
.L_x_119:
[----:B------:R-:W-:Y:S05]  /*7ea0*/  BSYNC B1 ;  /* 0x0000000000017941 */ /* 0x000fea0003800000 */
.L_x_118:
        /* <DEDUP_REMOVED lines=12> */
.L_x_121:
[----:B------:R-:W-:Y:S05]  /*7f70*/  BSYNC B1 ;  /* 0x0000000000017941 */ /* 0x000fea0003800000 */
.L_x_120:
        /* <DEDUP_REMOVED lines=12> */
.L_x_123:
[----:B------:R-:W-:Y:S05]  /*8040*/  BSYNC B1 ;  /* 0x0000000000017941 */ /* 0x000fea0003800000 */
.L_x_122:
        /* <DEDUP_REMOVED lines=12> */
.L_x_125:
[----:B------:R-:W-:Y:S05]  /*8110*/  BSYNC B1 ;  /* 0x0000000000017941 */ /* 0x000fea0003800000 */
.L_x_124:
        /* <DEDUP_REMOVED lines=12> */
.L_x_127:
[----:B------:R-:W-:Y:S05]  /*81e0*/  BSYNC B1 ;  /* 0x0000000000017941 */ /* 0x000fea0003800000 */
.L_x_126:
        /* <DEDUP_REMOVED lines=12> */
.L_x_129:
[----:B------:R-:W-:Y:S05]  /*82b0*/  BSYNC B1 ;  /* 0x0000000000017941 */ /* 0x000fea0003800000 */
.L_x_128:
        /* <DEDUP_REMOVED lines=12> */
.L_x_131:
[----:B------:R-:W-:Y:S05]  /*8380*/  BSYNC B1 ;  /* 0x0000000000017941 */ /* 0x000fea0003800000 */
.L_x_130:
        /* <DEDUP_REMOVED lines=12> */
.L_x_133:
[----:B------:R-:W-:Y:S05]  /*8450*/  BSYNC B1 ;  /* 0x0000000000017941 */ /* 0x000fea0003800000 */
.L_x_132:
        /* <DEDUP_REMOVED lines=12> */
.L_x_135:
[----:B------:R-:W-:Y:S05]  /*8520*/  BSYNC B1 ;  /* 0x0000000000017941 */ /* 0x000fea0003800000 */
.L_x_134:
        /* <DEDUP_REMOVED lines=12> */
.L_x_137:
[----:B------:R-:W-:Y:S05]  /*85f0*/  BSYNC B1 ;  /* 0x0000000000017941 */ /* 0x000fea0003800000 */
.L_x_136:
        /* <DEDUP_REMOVED lines=12> */
.L_x_139:
[----:B------:R-:W-:Y:S05]  /*86c0*/  BSYNC B1 ;  /* 0x0000000000017941 */ /* 0x000fea0003800000 */
.L_x_138:
        /* <DEDUP_REMOVED lines=12> */
.L_x_141:
[----:B------:R-:W-:Y:S05]  /*8790*/  BSYNC B1 ;  /* 0x0000000000017941 */ /* 0x000fea0003800000 */
.L_x_140:
        /* <DEDUP_REMOVED lines=12> */
.L_x_143:
[----:B------:R-:W-:Y:S05]  /*8860*/  BSYNC B1 ;  /* 0x0000000000017941 */ /* 0x000fea0003800000 */
.L_x_142:
        /* <DEDUP_REMOVED lines=12> */
.L_x_145:
[----:B------:R-:W-:Y:S05]  /*8930*/  BSYNC B1 ;  /* 0x0000000000017941 */ /* 0x000fea0003800000 */
.L_x_144:
        /* <DEDUP_REMOVED lines=12> */
.L_x_147:
[----:B------:R-:W-:Y:S05]  /*8a00*/  BSYNC B1 ;  /* 0x0000000000017941 */ /* 0x000fea0003800000 */
.L_x_146:
        /* <DEDUP_REMOVED lines=12> */
.L_x_149:
[----:B------:R-:W-:Y:S05]  /*8ad0*/  BSYNC B1 ;  /* 0x0000000000017941 */ /* 0x000fea0003800000 */
.L_x_148:
        /* <DEDUP_REMOVED lines=12> */
.L_x_151:
[----:B------:R-:W-:Y:S05]  /*8ba0*/  BSYNC B1 ;  /* 0x0000000000017941 */ /* 0x000fea0003800000 */
.L_x_150:
        /* <DEDUP_REMOVED lines=12> */
.L_x_153:
[----:B------:R-:W-:Y:S05]  /*8c70*/  BSYNC B1 ;  /* 0x0000000000017941 */ /* 0x000fea0003800000 */
.L_x_152:
        /* <DEDUP_REMOVED lines=12> */
.L_x_155:
[----:B------:R-:W-:Y:S05]  /*8d40*/  BSYNC B1 ;  /* 0x0000000000017941 */ /* 0x000fea0003800000 */
.L_x_154:
        /* <DEDUP_REMOVED lines=12> */
.L_x_157:
[----:B------:R-:W-:Y:S05]  /*8e10*/  BSYNC B1 ;  /* 0x0000000000017941 */ /* 0x000fea0003800000 */
.L_x_156:
        /* <DEDUP_REMOVED lines=12> */
.L_x_159:
[----:B------:R-:W-:Y:S05]  /*8ee0*/  BSYNC B1 ;  /* 0x0000000000017941 */ /* 0x000fea0003800000 */
.L_x_158:
        /* <DEDUP_REMOVED lines=12> */
.L_x_161:
[----:B------:R-:W-:Y:S05]  /*8fb0*/  BSYNC B1 ;  /* 0x0000000000017941 */ /* 0x000fea0003800000 */
.L_x_160:
        /* <DEDUP_REMOVED lines=12> */
.L_x_163:
[----:B------:R-:W-:Y:S05]  /*9080*/  BSYNC B1 ;  /* 0x0000000000017941 */ /* 0x000fea0003800000 */
.L_x_162:
        /* <DEDUP_REMOVED lines=12> */
.L_x_165:
[----:B------:R-:W-:Y:S05]  /*9150*/  BSYNC B1 ;  /* 0x0000000000017941 */ /* 0x000fea0003800000 */
.L_x_164:
        /* <DEDUP_REMOVED lines=12> */
.L_x_167:
[----:B------:R-:W-:Y:S05]  /*9220*/  BSYNC B1 ;  /* 0x0000000000017941 */ /* 0x000fea0003800000 */
.L_x_166:
        /* <DEDUP_REMOVED lines=12> */
.L_x_169:
[----:B------:R-:W-:Y:S05]  /*92f0*/  BSYNC B1 ;  /* 0x0000000000017941 */ /* 0x000fea0003800000 */
.L_x_168:
        /* <DEDUP_REMOVED lines=12> */
.L_x_171:
[----:B------:R-:W-:Y:S05]  /*93c0*/  BSYNC B1 ;  /* 0x0000000000017941 */ /* 0x000fea0003800000 */
.L_x_170:
        /* <DEDUP_REMOVED lines=12> */
.L_x_173:
[----:B------:R-:W-:Y:S05]  /*9490*/  BSYNC B1 ;  /* 0x0000000000017941 */ /* 0x000fea0003800000 */
.L_x_172:
        /* <DEDUP_REMOVED lines=12> */
.L_x_175:
[----:B------:R-:W-:Y:S05]  /*9560*/  BSYNC B1 ;  /* 0x0000000000017941 */ /* 0x000fea0003800000 */
.L_x_174:
        /* <DEDUP_REMOVED lines=12> */
.L_x_177:
[----:B------:R-:W-:Y:S05]  /*9630*/  BSYNC B1 ;  /* 0x0000000000017941 */ /* 0x000fea0003800000 */
.L_x_176:
        /* <DEDUP_REMOVED lines=12> */
.L_x_179:
[----:B------:R-:W-:Y:S05]  /*9700*/  BSYNC B1 ;  /* 0x0000000000017941 */ /* 0x000fea0003800000 */
.L_x_178:
        /* <DEDUP_REMOVED lines=12> */
.L_x_181:
[----:B------:R-:W-:Y:S05]  /*97d0*/  BSYNC B1 ;  /* 0x0000000000017941 */ /* 0x000fea0003800000 */
.L_x_180:
        /* <DEDUP_REMOVED lines=12> */
.L_x_183:
[----:B------:R-:W-:Y:S05]  /*98a0*/  BSYNC B1 ;  /* 0x0000000000017941 */ /* 0x000fea0003800000 */
.L_x_182:
        /* <DEDUP_REMOVED lines=12> */
.L_x_185:
[----:B------:R-:W-:Y:S05]  /*9970*/  BSYNC B1 ;  /* 0x0000000000017941 */ /* 0x000fea0003800000 */
.L_x_184:
        /* <DEDUP_REMOVED lines=12> */
.L_x_187:
[----:B------:R-:W-:Y:S05]  /*9a40*/  BSYNC B1 ;  /* 0x0000000000017941 */ /* 0x000fea0003800000 */
.L_x_186:
        /* <DEDUP_REMOVED lines=12> */
.L_x_189:
[----:B------:R-:W-:Y:S05]  /*9b10*/  BSYNC B1 ;  /* 0x0000000000017941 */ /* 0x000fea0003800000 */
.L_x_188:
        /* <DEDUP_REMOVED lines=12> */
.L_x_191:
[----:B------:R-:W-:Y:S05]  /*9be0*/  BSYNC B1 ;  /* 0x0000000000017941 */ /* 0x000fea0003800000 */
.L_x_190:
        /* <DEDUP_REMOVED lines=12> */
.L_x_193:
[----:B------:R-:W-:Y:S05]  /*9cb0*/  BSYNC B1 ;  /* 0x0000000000017941 */ /* 0x000fea0003800000 */
.L_x_192:
[----:B-----5:R-:W-:Y:S01]  /*9cc0*/  LOP3.LUT R32, R32, 0xff, RZ, 0xc0, !PT ;  /* 0x000000ff20207812 */ /* 0x020fe200078ec0ff */
[----:B------:R-:W-:Y:S01]  /*9cd0*/  BSSY B1, `(.L_x_194) ;  /* 0x000000b000017945 */ /* 0x000fe20003800000 */
[----:B------:R-:W-:Y:S02]  /*9ce0*/  ISETP.LT.OR P4, PT, R34, 0x99, !P0 ;  /* 0x000000992200780c */ /* 0x000fe40004781670 */
[----:B------:R-:W-:-:S05]  /*9cf0*/  F2FP.F16.E5M2.UNPACK_B R32, R32 ;  /* 0x00000020ff20723e */ /* 0x000fca00020004ff */
[----:B------:R-:W-:-:S05]  /*9d00*/  HADD2.F32 R32, -RZ, R32.H0_H0 ;  /* 0x20000020ff207230 */ /* 0x000fca0000004100 */
[----:B------:R-:W-:-:S04]  /*9d10*/  FMUL R32, R32, UR26 ;  /* 0x0000001a20207c20 */ /* 0x000fc80008400000 */
[----:B------:R-:W-:Y:S01]  /*9d20*/  FFMA R32, R23, UR25, R32 ;  /* 0x0000001917207c23 */ /* 0x000fe20008000020 */
[----:B------:R-:W-:-:S04]  /*9d30*/  PRMT R23, RZ, 0x7610, R23 ;  /* 0x00007610ff177816 */ /* 0x000fc80000000017 */
[----:B0-----:R-:W-:-:S05]  /*9d40*/  F2FP.SATFINITE.E5M2.F32.PACK_AB_MERGE_C R33, RZ, R32, RZ ;  /* 0x00000020ff21723e */ /* 0x001fca00048060ff */
[----:B------:R0:W-:Y:S01]  /*9d50*/  @!P3 STG.E.U8 desc[UR22][R26.64+0x91], R33 ;  /* 0x000091211a00b986 */ /* 0x0001e2000c101116 */
[----:B------:R-:W-:Y:S05]  /*9d60*/  @P4 BRA `(.L_x_195) ;  /* 0x0000000000044947 */ /* 0x000fea0003800000 */
[----:B------:R0:W5:Y:S02]  /*9d70*/  LDG.E.U8 R23, desc[UR22][R28.64+0x98] ;  /* 0x000098161c177981 */ /* 0x000164000c1e1100 */
.L_x_195:
[----:B------:R-:W-:Y:S05]  /*9d80*/  BSYNC B1 ;  /* 0x0000000000017941 */ /* 0x000fea0003800000 */
.L_x_194:
        /* <DEDUP_REMOVED lines=8> */
[----:B------:R-:W-:-:S05]  /*9e10*/  F2FP.SATFINITE.E5M2.F32.PACK_AB_MERGE_C R23, RZ, R23, RZ ;  /* 0x00000017ff17723e */ /* 0x000fca00048060ff */
[----:B------:R0:W-:Y:S01]  /*9e20*/  @!P4 STG.E.U8 desc[UR22][R24.64+0x98], R23 ;  /* 0x000098171800c986 */ /* 0x0001e2000c101116 */
[----:B------:R-:W-:Y:S05]  /*9e30*/  @P3 BRA `(.L_x_197) ;  /* 0x0000000000043947 */ /* 0x000fea0003800000 */
[----:B------:R0:W5:Y:S02]  /*9e40*/  LDG.E.U8 R22, desc[UR22][R28.64+0x99] ;  /* 0x000099161c167981 */ /* 0x000164000c1e1100 */
.L_x_197:
[----:B------:R-:W-:Y:S05]  /*9e50*/  BSYNC B1 ;  /* 0x0000000000017941 */ /* 0x000fea0003800000 */
.L_x_196:
        /* <DEDUP_REMOVED lines=12> */
.L_x_199:
[----:B------:R-:W-:Y:S05]  /*9f20*/  BSYNC B1 ;  /* 0x0000000000017941 */ /* 0x000fea0003800000 */
.L_x_198:
        /* <DEDUP_REMOVED lines=12> */
.L_x_201:
[----:B------:R-:W-:Y:S05]  /*9ff0*/  BSYNC B1 ;  /* 0x0000000000017941 */ /* 0x000fea0003800000 */
.L_x_200:
        /* <DEDUP_REMOVED lines=12> */
.L_x_203:
[----:B------:R-:W-:Y:S05]  /*a0c0*/  BSYNC B1 ;  /* 0x0000000000017941 */ /* 0x000fea0003800000 */
.L_x_202:
        /* <DEDUP_REMOVED lines=12> */
.L_x_205:
[----:B------:R-:W-:Y:S05]  /*a190*/  BSYNC B1 ;  /* 0x0000000000017941 */ /* 0x000fea0003800000 */
.L_x_204:
        /* <DEDUP_REMOVED lines=12> */
.L_x_207:
[----:B------:R-:W-:Y:S05]  /*a260*/  BSYNC B1 ;  /* 0x0000000000017941 */ /* 0x000fea0003800000 */
.L_x_206:
        /* <DEDUP_REMOVED lines=12> */
.L_x_209:
[----:B------:R-:W-:Y:S05]  /*a330*/  BSYNC B1 ;  /* 0x0000000000017941 */ /* 0x000fea0003800000 */
.L_x_208:
        /* <DEDUP_REMOVED lines=12> */
.L_x_211:
[----:B------:R-:W-:Y:S05]  /*a400*/  BSYNC B1 ;  /* 0x0000000000017941 */ /* 0x000fea0003800000 */
.L_x_210:
        /* <DEDUP_REMOVED lines=12> */
.L_x_213:
[----:B------:R-:W-:Y:S05]  /*a4d0*/  BSYNC B1 ;  /* 0x0000000000017941 */ /* 0x000fea0003800000 */
.L_x_212:
        /* <DEDUP_REMOVED lines=12> */
.L_x_215:
[----:B------:R-:W-:Y:S05]  /*a5a0*/  BSYNC B1 ;  /* 0x0000000000017941 */ /* 0x000fea0003800000 */
.L_x_214:
        /* <DEDUP_REMOVED lines=12> */
.L_x_217:
[----:B------:R-:W-:Y:S05]  /*a670*/  BSYNC B1 ;  /* 0x0000000000017941 */ /* 0x000fea0003800000 */
.L_x_216:
        /* <DEDUP_REMOVED lines=12> */
.L_x_219:
[----:B------:R-:W-:Y:S05]  /*a740*/  BSYNC B1 ;  /* 0x0000000000017941 */ /* 0x000fea0003800000 */
.L_x_218:
        /* <DEDUP_REMOVED lines=12> */
.L_x_221:
[----:B------:R-:W-:Y:S05]  /*a810*/  BSYNC B1 ;  /* 0x0000000000017941 */ /* 0x000fea0003800000 */
.L_x_220:
        /* <DEDUP_REMOVED lines=12> */
.L_x_223:
[----:B------:R-:W-:Y:S05]  /*a8e0*/  BSYNC B1 ;  /* 0x0000000000017941 */ /* 0x000fea0003800000 */
.L_x_222:
        /* <DEDUP_REMOVED lines=12> */
.L_x_225:
[----:B------:R-:W-:Y:S05]  /*a9b0*/  BSYNC B1 ;  /* 0x0000000000017941 */ /* 0x000fea0003800000 */
.L_x_224:
        /* <DEDUP_REMOVED lines=12> */
.L_x_227:
[----:B------:R-:W-:Y:S05]  /*aa80*/  BSYNC B1 ;  /* 0x0000000000017941 */ /* 0x000fea0003800000 */
.L_x_226:
        /* <DEDUP_REMOVED lines=12> */
.L_x_229:
[----:B------:R-:W-:Y:S05]  /*ab50*/  BSYNC B1 ;  /* 0x0000000000017941 */ /* 0x000fea0003800000 */
.L_x_228:
        /* <DEDUP_REMOVED lines=12> */
.L_x_231:
[----:B------:R-:W-:Y:S05]  /*ac20*/  BSYNC B1 ;  /* 0x0000000000017941 */ /* 0x000fea0003800000 */
.L_x_230:
        /* <DEDUP_REMOVED lines=12> */
.L_x_233:
[----:B------:R-:W-:Y:S05]  /*acf0*/  BSYNC B1 ;  /* 0x0000000000017941 */ /* 0x000fea0003800000 */
.L_x_232:
        /* <DEDUP_REMOVED lines=12> */
.L_x_235:
[----:B------:R-:W-:Y:S05]  /*adc0*/  BSYNC B1 ;  /* 0x0000000000017941 */ /* 0x000fea0003800000 */
.L_x_234:
        /* <DEDUP_REMOVED lines=12> */
.L_x_237:
[----:B------:R-:W-:Y:S05]  /*ae90*/  BSYNC B1 ;  /* 0x0000000000017941 */ /* 0x000fea0003800000 */
.L_x_236:
[----:B-----5:R-:W-:Y:S01]  /*aea0*/  LOP3.LUT R2, R2, 0xff, RZ, 0xc0, !PT ;  /* 0x000000ff02027812 */ /* 0x020fe200078ec0ff */
[----:B------:R-:W-:Y:S01]  /*aeb0*/  BSSY B1, `(.L_x_238) ;  /* 0x000000b000017945 */ /* 0x000fe20003800000 */
[----:B------:R-:W-:Y:S02]  /*aec0*/  ISETP.LT.OR P4, PT, R34, 0xc1, !P1 ;  /* 0x000000c12200780c */ /* 0x000fe40004f81670 */
[----:B------:R-:W-:-:S05]  /*aed0*/  F2FP.F16.E5M2.UNPACK_B R2, R2 ;  /* 0x00000002ff02723e */ /* 0x000fca00020004ff */
[----:B------:R-:W-:-:S05]  /*aee0*/  HADD2.F32 R2, -RZ, R2.H0_H0 ;  /* 0x20000002ff027230 */ /* 0x000fca0000004100 */
[----:B0-----:R-:W-:-:S04]  /*aef0*/  FMUL R3, R2, UR26 ;  /* 0x0000001a02037c20 */ /* 0x001fc80008400000 */
[----:B------:R-:W-:Y:S01]  /*af00*/  FFMA R3, R0, UR25, R3 ;  /* 0x0000001900037c23 */ /* 0x000fe20008000003 */
[----:B------:R-:W-:-:S04]  /*af10*/  PRMT R0, RZ, 0x7610, R0 ;  /* 0x00007610ff007816 */ /* 0x000fc80000000000 */
[----:B------:R-:W-:-:S05]  /*af20*/  F2FP.SATFINITE.E5M2.F32.PACK_AB_MERGE_C R3, RZ, R3, RZ ;  /* 0x00000003ff03723e */ /* 0x000fca00048060ff */
[----:B------:R0:W-:Y:S01]  /*af30*/  @!P3 STG.E.U8 desc[UR22][R24.64+0xc1], R3 ;  /* 0x0000c1031800b986 */ /* 0x0001e2000c101116 */
[----:B------:R-:W-:Y:S05]  /*af40*/  @P4 BRA `(.L_x_239) ;  /* 0x0000000000044947 */ /* 0x000fea0003800000 */
[----:B------:R0:W5:Y:S02]  /*af50*/  LDG.E.U8 R0, desc[UR22][R30.64+0xc0] ;  /* 0x0000c0161e007981 */ /* 0x000164000c1e1100 */
.L_x_239:
[----:B------:R-:W-:Y:S05]  /*af60*/  BSYNC B1 ;  /* 0x0000000000017941 */ /* 0x000fea0003800000 */
.L_x_238:
[----:B------:R-:W2:Y:S01]  /*af70*/  LDL.LU R2, [R1] ;  /* 0x0000000001027983 */ /* 0x000ea20000300800 */
[----:B-----5:R-:W-:Y:S01]  /*af80*/  LOP3.LUT R0, R0, 0xff, RZ, 0xc0, !PT ;  /* 0x000000ff00007812 */ /* 0x020fe200078ec0ff */
[----:B------:R-:W-:Y:S01]  /*af90*/  BSSY B1, `(.L_x_240) ;  /* 0x000000b000017945 */ /* 0x000fe20003800000 */
[----:B------:R-:W-:Y:S02]  /*afa0*/  ISETP.LT.OR P3, PT, R34, 0xc2, !P1 ;  /* 0x000000c22200780c */ /* 0x000fe40004f61670 */
[----:B------:R-:W-:-:S05]  /*afb0*/  F2FP.F16.E5M2.UNPACK_B R0, R0 ;  /* 0x00000000ff00723e */ /* 0x000fca00020004ff */
[----:B------:R-:W-:-:S05]  /*afc0*/  HADD2.F32 R0, -RZ, R0.H0_H0 ;  /* 0x20000000ff007230 */ /* 0x000fca0000004100 */
[----:B------:R-:W-:-:S04]  /*afd0*/  FMUL R0, R0, UR26 ;  /* 0x0000001a00007c20 */ /* 0x000fc80008400000 */
[----:B--2---:R-:W-:-:S05]  /*afe0*/  FFMA R0, R2, UR25, R0 ;  /* 0x0000001902007c23 */ /* 0x004fca0008000000 */
[----:B0-----:R-:W-:Y:S02]  /*aff0*/  F2FP.SATFINITE.E5M2.F32.PACK_AB_MERGE_C R3, RZ, R0, RZ ;  /* 0x00000000ff03723e */ /* 0x001fe400048060ff */
[----:B------:R-:W-:-:S03]  /*b000*/  PRMT R0, RZ, 0x7610, R0 ;  /* 0x00007610ff007816 */ /* 0x000fc60000000000 */
[----:B------:R0:W-:Y:S01]  /*b010*/  @!P4 STG.E.U8 desc[UR22][R26.64+0xc0], R3 ;  /* 0x0000c0031a00c986 */ /* 0x0001e2000c101116 */
[----:B------:R-:W-:Y:S05]  /*b020*/  @P3 BRA `(.L_x_241) ;  /* 0x0000000000043947 */ /* 0x000fea0003800000 */
[----:B------:R2:W5:Y:S02]  /*b030*/  LDG.E.U8 R0, desc[UR22][R30.64+0xc1] ;  /* 0x0000c1161e007981 */ /* 0x000564000c1e1100 */
.L_x_241:
[----:B------:R-:W-:Y:S05]  /*b040*/  BSYNC B1 ;  /* 0x0000000000017941 */ /* 0x000fea0003800000 */
.L_x_240:
[----:B------:R-:W3:Y:S01]  /*b050*/  LDL.LU R2, [R1+0x4] ;  /* 0x0000040001027983 */ /* 0x000ee20000300800 */
[----:B-----5:R-:W-:Y:S01]  /*b060*/  LOP3.LUT R0, R0, 0xff, RZ, 0xc0, !PT ;  /* 0x000000ff00007812 */ /* 0x020fe200078ec0ff */
[----:B------:R-:W-:Y:S01]  /*b070*/  BSSY B1, `(.L_x_242) ;  /* 0x000000b000017945 */ /* 0x000fe20003800000 */
[----:B------:R-:W-:Y:S02]  /*b080*/  ISETP.LT.OR P4, PT, R34, 0xc9, !P0 ;  /* 0x000000c92200780c */ /* 0x000fe40004781670 */
[----:B------:R-:W-:-:S05]  /*b090*/  F2FP.F16.E5M2.UNPACK_B R0, R0 ;  /* 0x00000000ff00723e */ /* 0x000fca00020004ff */
[----:B------:R-:W-:-:S05]  /*b0a0*/  HADD2.F32 R0, -RZ, R0.H0_H0 ;  /* 0x20000000ff007230 */ /* 0x000fca0000004100 */
[----:B------:R-:W-:-:S04]  /*b0b0*/  FMUL R0, R0, UR26 ;  /* 0x0000001a00007c20 */ /* 0x000fc80008400000 */
[----:B---3--:R-:W-:-:S05]  /*b0c0*/  FFMA R0, R2, UR25, R0 ;  /* 0x0000001902007c23 */ /* 0x008fca0008000000 */
[----:B0-----:R-:W-:Y:S02]  /*b0d0*/  F2FP.SATFINITE.E5M2.F32.PACK_AB_MERGE_C R3, RZ, R0, RZ ;  /* 0x00000000ff03723e */ /* 0x001fe400048060ff */
[----:B------:R-:W-:-:S03]  /*b0e0*/  PRMT R0, RZ, 0x7610, R0 ;  /* 0x00007610ff007816 */ /* 0x000fc60000000000 */
[----:B------:R0:W-:Y:S01]  /*b0f0*/  @!P3 STG.E.U8 desc[UR22][R26.64+0xc1], R3 ;  /* 0x0000c1031a00b986 */ /* 0x0001e2000c101116 */
[----:B------:R-:W-:Y:S05]  /*b100*/  @P4 BRA `(.L_x_243) ;  /* 0x0000000000044947 */ /* 0x000fea0003800000 */
[----:B------:R3:W5:Y:S02]  /*b110*/  LDG.E.U8 R0, desc[UR22][R28.64+0xc8] ;  /* 0x0000c8161c007981 */ /* 0x000764000c1e1100 */
.L_x_243:
[----:B------:R-:W-:Y:S05]  /*b120*/  BSYNC B1 ;  /* 0x0000000000017941 */ /* 0x000fea0003800000 */
.L_x_242:
[----:B------:R-:W2:Y:S01]  /*b130*/  LDL.LU R2, [R1+0x8] ;  /* 0x0000080001027983 */ /* 0x000ea20000300800 */
        /* <DEDUP_REMOVED lines=12> */
.L_x_245:
[----:B------:R-:W-:Y:S05]  /*b200*/  BSYNC B1 ;  /* 0x0000000000017941 */ /* 0x000fea0003800000 */
.L_x_244:
        /* <DEDUP_REMOVED lines=13> */
.L_x_247:
[----:B------:R-:W-:Y:S05]  /*b2e0*/  BSYNC B1 ;  /* 0x0000000000017941 */ /* 0x000fea0003800000 */
.L_x_246:
        /* <DEDUP_REMOVED lines=13> */
.L_x_249:
[----:B------:R-:W-:Y:S05]  /*b3c0*/  BSYNC B1 ;  /* 0x0000000000017941 */ /* 0x000fea0003800000 */
.L_x_248:
        /* <DEDUP_REMOVED lines=13> */
.L_x_251:
[----:B------:R-:W-:Y:S05]  /*b4a0*/  BSYNC B1 ;  /* 0x0000000000017941 */ /* 0x000fea0003800000 */
.L_x_250:
        /* <DEDUP_REMOVED lines=13> */
.L_x_253:
[----:B------:R-:W-:Y:S05]  /*b580*/  BSYNC B1 ;  /* 0x0000000000017941 */ /* 0x000fea0003800000 */
.L_x_252:
        /* <DEDUP_REMOVED lines=13> */
.L_x_255:
[----:B------:R-:W-:Y:S05]  /*b660*/  BSYNC B1 ;  /* 0x0000000000017941 */ /* 0x000fea0003800000 */
.L_x_254:
        /* <DEDUP_REMOVED lines=13> */
.L_x_257:
[----:B------:R-:W-:Y:S05]  /*b740*/  BSYNC B1 ;  /* 0x0000000000017941 */ /* 0x000fea0003800000 */
.L_x_256:
        /* <DEDUP_REMOVED lines=13> */
.L_x_259:
[----:B------:R-:W-:Y:S05]  /*b820*/  BSYNC B1 ;  /* 0x0000000000017941 */ /* 0x000fea0003800000 */
.L_x_258:
        /* <DEDUP_REMOVED lines=13> */
.L_x_261:
[----:B------:R-:W-:Y:S05]  /*b900*/  BSYNC B1 ;  /* 0x0000000000017941 */ /* 0x000fea0003800000 */
.L_x_260:
        /* <DEDUP_REMOVED lines=13> */
.L_x_263:
[----:B------:R-:W-:Y:S05]  /*b9e0*/  BSYNC B1 ;  /* 0x0000000000017941 */ /* 0x000fea0003800000 */
.L_x_262:
        /* <DEDUP_REMOVED lines=13> */
.L_x_265:
[----:B------:R-:W-:Y:S05]  /*bac0*/  BSYNC B1 ;  /* 0x0000000000017941 */ /* 0x000fea0003800000 */
.L_x_264:
        /* <DEDUP_REMOVED lines=13> */
.L_x_267:
[----:B------:R-:W-:Y:S05]  /*bba0*/  BSYNC B1 ;  /* 0x0000000000017941 */ /* 0x000fea0003800000 */
.L_x_266:
        /* <DEDUP_REMOVED lines=13> */
.L_x_269:
[----:B------:R-:W-:Y:S05]  /*bc80*/  BSYNC B1 ;  /* 0x0000000000017941 */ /* 0x000fea0003800000 */
.L_x_268:
        /* <DEDUP_REMOVED lines=13> */
.L_x_271:
[----:B------:R-:W-:Y:S05]  /*bd60*/  BSYNC B1 ;  /* 0x0000000000017941 */ /* 0x000fea0003800000 */
.L_x_270:
        /* <DEDUP_REMOVED lines=13> */
.L_x_273:
[----:B------:R-:W-:Y:S05]  /*be40*/  BSYNC B1 ;  /* 0x0000000000017941 */ /* 0x000fea0003800000 */
.L_x_272:
        /* <DEDUP_REMOVED lines=13> */
.L_x_275:
[----:B------:R-:W-:Y:S05]  /*bf20*/  BSYNC B1 ;  /* 0x0000000000017941 */ /* 0x000fea0003800000 */
.L_x_274:
        /* <DEDUP_REMOVED lines=13> */
.L_x_277:
[----:B------:R-:W-:Y:S05]  /*c000*/  BSYNC B1 ;  /* 0x0000000000017941 */ /* 0x000fea0003800000 */
.L_x_276:
        /* <DEDUP_REMOVED lines=13> */
.L_x_279:
[----:B------:R-:W-:Y:S05]  /*c0e0*/  BSYNC B1 ;  /* 0x0000000000017941 */ /* 0x000fea0003800000 */
.L_x_278:
        /* <DEDUP_REMOVED lines=13> */
.L_x_281:
[----:B------:R-:W-:Y:S05]  /*c1c0*/  BSYNC B1 ;  /* 0x0000000000017941 */ /* 0x000fea0003800000 */
.L_x_280:
        /* <DEDUP_REMOVED lines=13> */
.L_x_283:
[----:B------:R-:W-:Y:S05]  /*c2a0*/  BSYNC B1 ;  /* 0x0000000000017941 */ /* 0x000fea0003800000 */
.L_x_282:
        /* <DEDUP_REMOVED lines=13> */
.L_x_285:
[----:B------:R-:W-:Y:S05]  /*c380*/  BSYNC B1 ;  /* 0x0000000000017941 */ /* 0x000fea0003800000 */
.L_x_284:
        /* <DEDUP_REMOVED lines=13> */
.L_x_287:
[----:B------:R-:W-:Y:S05]  /*c460*/  BSYNC B1 ;  /* 0x0000000000017941 */ /* 0x000fea0003800000 */
.L_x_286:
        /* <DEDUP_REMOVED lines=13> */
.L_x_289:
[----:B------:R-:W-:Y:S05]  /*c540*/  BSYNC B1 ;  /* 0x0000000000017941 */ /* 0x000fea0003800000 */
.L_x_288:
        /* <DEDUP_REMOVED lines=13> */
.L_x_291:
[----:B------:R-:W-:Y:S05]  /*c620*/  BSYNC B1 ;  /* 0x0000000000017941 */ /* 0x000fea0003800000 */
.L_x_290:
        /* <DEDUP_REMOVED lines=13> */
.L_x_293:
[----:B------:R-:W-:Y:S05]  /*c700*/  BSYNC B1 ;  /* 0x0000000000017941 */ /* 0x000fea0003800000 */
.L_x_292:
        /* <DEDUP_REMOVED lines=13> */
.L_x_295:
[----:B------:R-:W-:Y:S05]  /*c7e0*/  BSYNC B1 ;  /* 0x0000000000017941 */ /* 0x000fea0003800000 */
.L_x_294:
        /* <DEDUP_REMOVED lines=13> */
.L_x_297:
[----:B------:R-:W-:Y:S05]  /*c8c0*/  BSYNC B1 ;  /* 0x0000000000017941 */ /* 0x000fea0003800000 */
.L_x_296:
[----:B------:R-:W-:Y:S05]  /*c8d0*/  @P1 BRA `(.L_x_298) ;  /* 0x0000002000a41947 */ /* 0x000fea0003800000 */
[----:B------:R-:W2:Y:S01]  /*c8e0*/  LDL.LU R2, [R1+0x74] ;  /* 0x0000740001027983 */ /* 0x000ea20000300800 */
[----:B-----5:R-:W-:-:S04]  /*c8f0*/  LOP3.LUT R0, R0, 0xff, RZ, 0xc0, !PT ;  /* 0x000000ff00007812 */ /* 0x020fc800078ec0ff */
[----:B------:R-:W-:-:S05]  /*c900*/  F2FP.F16.E5M2.UNPACK_B R0, R0 ;  /* 0x00000000ff00723e */ /* 0x000fca00020004ff */
[----:B------:R-:W-:-:S05]  /*c910*/  HADD2.F32 R0, -RZ, R0.H0_H0 ;  /* 0x20000000ff007230 */ /* 0x000fca0000004100 */
[----:B------:R-:W-:-:S04]  /*c920*/  FMUL R0, R0, UR26 ;  /* 0x0000001a00007c20 */ /* 0x000fc80008400000 */
[----:B--2---:R-:W-:-:S05]  /*c930*/  FFMA R0, R2, UR25, R0 ;  /* 0x0000001902007c23 */ /* 0x004fca0008000000 */
[----:B0-----:R-:W-:-:S05]  /*c940*/  F2FP.SATFINITE.E5M2.F32.PACK_AB_MERGE_C R3, RZ, R0, RZ ;  /* 0x00000000ff03723e */ /* 0x001fca00048060ff */
[----:B------:R0:W-:Y:S01]  /*c950*/  STG.E.U8 desc[UR22][R26.64+0xf9], R3 ;  /* 0x0000f9031a007986 */ /* 0x0001e2000c101116 */
[----:B------:R-:W-:Y:S05]  /*c960*/  BRA `(.L_x_298) ;  /* 0x0000002000807947 */ /* 0x000fea0003800000 */
.L_x_41:
[C---:B------:R-:W-:Y:S01]  /*c970*/  ISETP.GE.AND P1, PT, R39.reuse, 0x1, PT ;  /* 0x000000012700780c */ /* 0x040fe20003f26270 */
[----:B------:R-:W-:Y:S01]  /*c980*/  FMUL R226, R226, UR25 ;  /* 0x00000019e2e27c20 */ /* 0x000fe20008400000 */
[----:B------:R-:W2:Y:S01]  /*c990*/  LDL.LU R227, [R1+0x10] ;  /* 0x0000100001e37983 */ /* 0x000ea20000300800 */
[----:B------:R-:W-:Y:S01]  /*c9a0*/  ISETP.GE.AND P0, PT, R39, 0x9, PT ;  /* 0x000000092700780c */ /* 0x000fe20003f06270 */
[----:B------:R-:W-:Y:S01]  /*c9b0*/  FMUL R225, R225, UR25 ;  /* 0x00000019e1e17c20 */ /* 0x000fe20008400000 */
[C---:B------:R-:W-:Y:S02]  /*c9c0*/  ISETP.LT.OR P4, PT, R34.reuse, 0x1, !P1 ;  /* 0x000000012200780c */ /* 0x040fe40004f81670 */
[C---:B------:R-:W-:Y:S02]  /*c9d0*/  ISETP.LT.OR P5, PT, R34.reuse, 0x2, !P1 ;  /* 0x000000022200780c */ /* 0x040fe40004fa1670 */
[----:B------:R-:W-:Y:S02]  /*c9e0*/  F2FP.SATFINITE.E5M2.F32.PACK_AB_MERGE_C R29, RZ, R226, RZ ;  /* 0x000000e2ff1d723e */ /* 0x000fe400048060ff */
[----:B------:R-:W-:Y:S01]  /*c9f0*/  ISETP.LT.OR P3, PT, R34, 0x1, !P0 ;  /* 0x000000012200780c */ /* 0x000fe20004761670 */
[----:B------:R-:W-:Y:S01]  /*ca00*/  FMUL R224, R224, UR25 ;  /* 0x00000019e0e07c20 */ /* 0x000fe20008400000 */
[----:B------:R-:W-:Y:S01]  /*ca10*/  ISETP.LT.OR P6, PT, R34, 0xa, !P1 ;  /* 0x0000000a2200780c */ /* 0x000fe20004fc1670 */
[----:B------:R-:W-:Y:S01]  /*ca20*/  FMUL R223, R223, UR25 ;  /* 0x00000019dfdf7c20 */ /* 0x000fe20008400000 */
[----:B------:R-:W-:Y:S01]  /*ca30*/  F2FP.SATFINITE.E5M2.F32.PACK_AB_MERGE_C R225, RZ, R225, RZ ;  /* 0x000000e1ffe1723e */ /* 0x000fe200048060ff */
[----:B------:R-:W-:Y:S01]  /*ca40*/  FMUL R221, R221, UR25 ;  /* 0x00000019dddd7c20 */ /* 0x000fe20008400000 */
[----:B------:R-:W-:Y:S01]  /*ca50*/  FMUL R222, R222, UR25 ;  /* 0x00000019dede7c20 */ /* 0x000fe20008400000 */
[----:B------:R0:W-:Y:S01]  /*ca60*/  @!P4 STG.E.U8 desc[UR22][R24.64], R29 ;  /* 0x0000001d1800c986 */ /* 0x0001e2000c101116 */
[----:B------:R-:W-:-:S02]  /*ca70*/  ISETP.LT.OR P4, PT, R34, 0x2, !P0 ;  /* 0x000000022200780c */ /* 0x000fc40004781670 */
[----:B------:R-:W-:Y:S01]  /*ca80*/  F2FP.SATFINITE.E5M2.F32.PACK_AB_MERGE_C R31, RZ, R224, RZ ;  /* 0x000000e0ff1f723e */ /* 0x000fe200048060ff */
[----:B------:R3:W-:Y:S01]  /*ca90*/  @!P5 STG.E.U8 desc[UR22][R24.64+0x1], R225 ;  /* 0x000001e11800d986 */ /* 0x0007e2000c101116 */
[----:B------:R-:W-:Y:S02]  /*caa0*/  ISETP.LT.OR P5, PT, R34, 0x9, !P1 ;  /* 0x000000092200780c */ /* 0x000fe40004fa1670 */
[----:B------:R-:W-:Y:S01]  /*cab0*/  F2FP.SATFINITE.E5M2.F32.PACK_AB_MERGE_C R223, RZ, R223, RZ ;  /* 0x000000dfffdf723e */ /* 0x000fe200048060ff */
[----:B------:R-:W-:Y:S01]  /*cac0*/  FMUL R220, R220, UR25 ;  /* 0x00000019dcdc7c20 */ /* 0x000fe20008400000 */
[----:B------:R-:W-:Y:S01]  /*cad0*/  F2FP.SATFINITE.E5M2.F32.PACK_AB_MERGE_C R221, RZ, R221, RZ ;  /* 0x000000ddffdd723e */ /* 0x000fe200048060ff */
[----:B------:R-:W-:Y:S01]  /*cae0*/  @!P3 STG.E.U8 desc[UR22][R26.64], R31 ;  /* 0x0000001f1a00b986 */ /* 0x000fe2000c101116 */
[----:B------:R-:W-:-:S03]  /*caf0*/  ISETP.LT.OR P3, PT, R34, 0x9, !P0 ;  /* 0x000000092200780c */ /* 0x000fc60004761670 */
[----:B------:R-:W-:Y:S01]  /*cb00*/  @!P4 STG.E.U8 desc[UR22][R26.64+0x1], R223 ;  /* 0x000001df1a00c986 */ /* 0x000fe2000c101116 */
[----:B------:R-:W-:-:S03]  /*cb10*/  ISETP.LT.OR P4, PT, R34, 0xa, !P0 ;  /* 0x0000000a2200780c */ /* 0x000fc60004781670 */
[----:B------:R-:W-:Y:S01]  /*cb20*/  @!P6 STG.E.U8 desc[UR22][R24.64+0x9], R221 ;  /* 0x000009dd1800e986 */ /* 0x000fe2000c101116 */
[C---:B------:R-:W-:Y:S01]  /*cb30*/  ISETP.LT.OR P6, PT, R34.reuse, 0x12, !P1 ;  /* 0x000000122200780c */ /* 0x040fe20004fc1670 */
[----:B------:R-:W-:Y:S01]  /*cb40*/  FMUL R219, R219, UR25 ;  /* 0x00000019dbdb7c20 */ /* 0x000fe20008400000 */
[----:B0-----:R-:W-:Y:S01]  /*cb50*/  F2FP.SATFINITE.E5M2.F32.PACK_AB_MERGE_C R29, RZ, R222, RZ ;  /* 0x000000deff1d723e */ /* 0x001fe200048060ff */
[----:B------:R-:W-:Y:S01]  /*cb60*/  FMUL R217, R217, UR25 ;  /* 0x00000019d9d97c20 */ /* 0x000fe20008400000 */
[----:B------:R-:W4:Y:S01]  /*cb70*/  LDL.LU R226, [R1+0xc] ;  /* 0x00000c0001e27983 */ /* 0x000f220000300800 */
[----:B------:R-:W-:Y:S02]  /*cb80*/  F2FP.SATFINITE.E5M2.F32.PACK_AB_MERGE_C R33, RZ, R220, RZ ;  /* 0x000000dcff21723e */ /* 0x000fe400048060ff */
[----:B------:R-:W-:Y:S01]  /*cb90*/  F2FP.SATFINITE.E5M2.F32.PACK_AB_MERGE_C R219, RZ, R219, RZ ;  /* 0x000000dbffdb723e */ /* 0x000fe200048060ff */
[----:B------:R0:W-:Y:S01]  /*cba0*/  @!P5 STG.E.U8 desc[UR22][R24.64+0x8], R29 ;  /* 0x0000081d1800d986 */ /* 0x0001e2000c101116 */
[----:B------:R-:W-:-:S02]  /*cbb0*/  ISETP.LT.OR P5, PT, R34, 0x11, !P1 ;  /* 0x000000112200780c */ /* 0x000fc40004fa1670 */
[----:B------:R-:W-:Y:S01]  /*cbc0*/  F2FP.SATFINITE.E5M2.F32.PACK_AB_MERGE_C R217, RZ, R217, RZ ;  /* 0x000000d9ffd9723e */ /* 0x000fe200048060ff */
[----:B---3--:R-:W3:Y:S01]  /*cbd0*/  LDL.LU R225, [R1+0x8] ;  /* 0x0000080001e17983 */ /* 0x008ee20000300800 */
[----:B------:R-:W-:-:S03]  /*cbe0*/  FMUL R218, R218, UR25 ;  /* 0x00000019dada7c20 */ /* 0x000fc60008400000 */
[----:B------:R-:W4:Y:S04]  /*cbf0*/  LDL.LU R224, [R1+0x4] ;  /* 0x0000040001e07983 */ /* 0x000f280000300800 */
[----:B------:R-:W3:Y:S01]  /*cc00*/  LDL.LU R222, [R1] ;  /* 0x0000000001de7983 */ /* 0x000ee20000300800 */
[----:B0-----:R-:W-:Y:S01]  /*cc10*/  F2FP.SATFINITE.E5M2.F32.PACK_AB_MERGE_C R29, RZ, R218, RZ ;  /* 0x000000daff1d723e */ /* 0x001fe200048060ff */
[----:B------:R-:W-:Y:S01]  /*cc20*/  FMUL R216, R216, UR25 ;  /* 0x00000019d8d87c20 */ /* 0x000fe20008400000 */
[----:B------:R-:W-:Y:S01]  /*cc30*/  FMUL R215, R215, UR25 ;  /* 0x00000019d7d77c20 */ /* 0x000fe20008400000 */
[----:B------:R0:W-:Y:S01]  /*cc40*/  @!P3 STG.E.U8 desc[UR22][R26.64+0x8], R33 ;  /* 0x000008211a00b986 */ /* 0x0001e2000c101116 */
[C---:B------:R-:W-:Y:S01]  /*cc50*/  ISETP.LT.OR P3, PT, R34.reuse, 0x11, !P0 ;  /* 0x000000112200780c */ /* 0x040fe20004761670 */
[----:B------:R-:W-:Y:S01]  /*cc60*/  FMUL R213, R213, UR25 ;  /* 0x00000019d5d57c20 */ /* 0x000fe20008400000 */
[----:B------:R-:W-:Y:S01]  /*cc70*/  F2FP.SATFINITE.E5M2.F32.PACK_AB_MERGE_C R31, RZ, R216, RZ ;  /* 0x000000d8ff1f723e */ /* 0x000fe200048060ff */
[----:B------:R-:W-:Y:S01]  /*cc80*/  @!P4 STG.E.U8 desc[UR22][R26.64+0x9], R219 ;  /* 0x000009db1a00c986 */ /* 0x000fe2000c101116 */
[----:B------:R-:W-:Y:S01]  /*cc90*/  ISETP.LT.OR P4, PT, R34, 0x12, !P0 ;  /* 0x000000122200780c */ /* 0x000fe20004781670 */
[----:B------:R-:W-:Y:S01]  /*cca0*/  FMUL R214, R214, UR25 ;  /* 0x00000019d6d67c20 */ /* 0x000fe20008400000 */
[----:B------:R-:W-:Y:S01]  /*ccb0*/  F2FP.SATFINITE.E5M2.F32.PACK_AB_MERGE_C R215, RZ, R215, RZ ;  /* 0x000000d7ffd7723e */ /* 0x000fe200048060ff */
[----:B------:R-:W-:Y:S01]  /*ccc0*/  @!P6 STG.E.U8 desc[UR22][R24.64+0x11], R217 ;  /* 0x000011d91800e986 */ /* 0x000fe2000c101116 */
[----:B------:R-:W-:Y:S01]  /*ccd0*/  ISETP.LT.OR P6, PT, R34, 0x1a, !P1 ;  /* 0x0000001a2200780c */ /* 0x000fe20004fc1670 */
[----:B------:R-:W-:Y:S01]  /*cce0*/  FMUL R212, R212, UR25 ;  /* 0x00000019d4d47c20 */ /* 0x000fe20008400000 */
[----:B------:R-:W-:Y:S01]  /*ccf0*/  F2FP.SATFINITE.E5M2.F32.PACK_AB_MERGE_C R213, RZ, R213, RZ ;  /* 0x000000d5ffd5723e */ /* 0x000fe200048060ff */
[----:B------:R1:W-:Y:S01]  /*cd00*/  @!P5 STG.E.U8 desc[UR22][R24.64+0x10], R29 ;  /* 0x0000101d1800d986 */ /* 0x0003e2000c101116 */
[C---:B------:R-:W-:Y:S01]  /*cd10*/  ISETP.LT.OR P5, PT, R34.reuse, 0x19, !P1 ;  /* 0x000000192200780c */ /* 0x040fe20004fa1670 */
[----:B------:R-:W-:Y:S01]  /*cd20*/  FMUL R211, R211, UR25 ;  /* 0x00000019d3d37c20 */ /* 0x000fe20008400000 */
[----:B------:R-:W-:Y:S01]  /*cd30*/  FMUL R209, R209, UR25 ;  /* 0x00000019d1d17c20 */ /* 0x000fe20008400000 */
[----:B------:R1:W-:Y:S01]  /*cd40*/  @!P3 STG.E.U8 desc[UR22][R26.64+0x10], R31 ;  /* 0x0000101f1a00b986 */ /* 0x0003e2000c101116 */
[----:B------:R-:W-:Y:S01]  /*cd50*/  ISETP.LT.OR P3, PT, R34, 0x19, !P0 ;  /* 0x000000192200780c */ /* 0x000fe20004761670 */
[----:B------:R-:W-:Y:S01]  /*cd60*/  FMUL R210, R210, UR25 ;  /* 0x00000019d2d27c20 */ /* 0x000fe20008400000 */
[----:B0-----:R-:W-:Y:S01]  /*cd70*/  F2FP.SATFINITE.E5M2.F32.PACK_AB_MERGE_C R33, RZ, R212, RZ ;  /* 0x000000d4ff21723e */ /* 0x001fe200048060ff */
[----:B------:R-:W-:Y:S01]  /*cd80*/  @!P4 STG.E.U8 desc[UR22][R26.64+0x11], R215 ;  /* 0x000011d71a00c986 */ /* 0x000fe2000c101116 */
[----:B------:R-:W-:Y:S01]  /*cd90*/  ISETP.LT.OR P4, PT, R34, 0x1a, !P0 ;  /* 0x0000001a2200780c */ /* 0x000fe20004781670 */
[----:B------:R-:W-:Y:S01]  /*cda0*/  FMUL R208, R208, UR25 ;  /* 0x00000019d0d07c20 */ /* 0x000fe20008400000 */
[----:B------:R-:W-:Y:S01]  /*cdb0*/  F2FP.SATFINITE.E5M2.F32.PACK_AB_MERGE_C R211, RZ, R211, RZ ;  /* 0x000000d3ffd3723e */ /* 0x000fe200048060ff */
[----:B------:R-:W-:Y:S01]  /*cdc0*/  @!P6 STG.E.U8 desc[UR22][R24.64+0x19], R213 ;  /* 0x000019d51800e986 */ /* 0x000fe2000c101116 */
[----:B------:R-:W-:Y:S01]  /*cdd0*/  ISETP.LT.OR P6, PT, R34, 0x22, !P1 ;  /* 0x000000222200780c */ /* 0x000fe20004fc1670 */
[----:B------:R-:W-:Y:S01]  /*cde0*/  FMUL R207, R207, UR25 ;  /* 0x00000019cfcf7c20 */ /* 0x000fe20008400000 */
[----:B-1----:R-:W-:Y:S01]  /*cdf0*/  F2FP.SATFINITE.E5M2.F32.PACK_AB_MERGE_C R29, RZ, R214, RZ ;  /* 0x000000d6ff1d723e */ /* 0x002fe200048060ff */
[----:B------:R-:W-:Y:S01]  /*ce00*/  FMUL R205, R205, UR25 ;  /* 0x00000019cdcd7c20 */ /* 0x000fe20008400000 */
[----:B------:R-:W-:Y:S01]  /*ce10*/  F2FP.SATFINITE.E5M2.F32.PACK_AB_MERGE_C R209, RZ, R209, RZ ;  /* 0x000000d1ffd1723e */ /* 0x000fe200048060ff */
[----:B------:R-:W-:Y:S01]  /*ce20*/  FMUL R206, R206, UR25 ;  /* 0x00000019cece7c20 */ /* 0x000fe20008400000 */
[----:B------:R-:W-:Y:S01]  /*ce30*/  F2FP.SATFINITE.E5M2.F32.PACK_AB_MERGE_C R31, RZ, R208, RZ ;  /* 0x000000d0ff1f723e */ /* 0x000fe200048060ff */
[----:B------:R0:W-:Y:S01]  /*ce40*/  @!P5 STG.E.U8 desc[UR22][R24.64+0x18], R29 ;  /* 0x0000181d1800d986 */ /* 0x0001e2000c101116 */
[----:B------:R-:W-:Y:S01]  /*ce50*/  ISETP.LT.OR P5, PT, R34, 0x21, !P1 ;  /* 0x000000212200780c */ /* 0x000fe20004fa1670 */
[----:B------:R-:W-:Y:S01]  /*ce60*/  FMUL R204, R204, UR25 ;  /* 0x00000019cccc7c20 */ /* 0x000fe20008400000 */
[----:B------:R-:W-:Y:S01]  /*ce70*/  F2FP.SATFINITE.E5M2.F32.PACK_AB_MERGE_C R207, RZ, R207, RZ ;  /* 0x000000cfffcf723e */ /* 0x000fe200048060ff */
[----:B------:R1:W-:Y:S01]  /*ce80*/  @!P3 STG.E.U8 desc[UR22][R26.64+0x18], R33 ;  /* 0x000018211a00b986 */ /* 0x0003e2000c101116 */
[C---:B------:R-:W-:Y:S01]  /*ce90*/  ISETP.LT.OR P3, PT, R34.reuse, 0x21, !P0 ;  /* 0x000000212200780c */ /* 0x040fe20004761670 */
[----:B------:R-:W-:Y:S01]  /*cea0*/  FMUL R203, R203, UR25 ;  /* 0x00000019cbcb7c20 */ /* 0x000fe20008400000 */
[----:B------:R-:W-:Y:S01]  /*ceb0*/  F2FP.SATFINITE.E5M2.F32.PACK_AB_MERGE_C R205, RZ, R205, RZ ;  /* 0x000000cdffcd723e */ /* 0x000fe200048060ff */
[----:B------:R-:W-:Y:S01]  /*cec0*/  @!P4 STG.E.U8 desc[UR22][R26.64+0x19], R211 ;  /* 0x000019d31a00c986 */ /* 0x000fe2000c101116 */
[C---:B------:R-:W-:Y:S01]  /*ced0*/  ISETP.LT.OR P4, PT, R34.reuse, 0x22, !P0 ;  /* 0x000000222200780c */ /* 0x040fe20004781670 */
[----:B------:R-:W-:Y:S01]  /*cee0*/  FMUL R201, R201, UR25 ;  /* 0x00000019c9c97c20 */ /* 0x000fe20008400000 */
[----:B------:R-:W-:Y:S01]  /*cef0*/  F2FP.SATFINITE.E5M2.F32.PACK_AB_MERGE_C R203, RZ, R203, RZ ;  /* 0x000000cbffcb723e */ /* 0x000fe200048060ff */
[----:B------:R-:W-:Y:S01]  /*cf00*/  @!P6 STG.E.U8 desc[UR22][R24.64+0x21], R209 ;  /* 0x000021d11800e986 */ /* 0x000fe2000c101116 */
[----:B------:R-:W-:Y:S01]  /*cf10*/  ISETP.LT.OR P6, PT, R34, 0x2a, !P1 ;  /* 0x0000002a2200780c */ /* 0x000fe20004fc1670 */
[----:B------:R-:W-:Y:S01]  /*cf20*/  FMUL R202, R202, UR25 ;  /* 0x00000019caca7c20 */ /* 0x000fe20008400000 */
[----:B0-----:R-:W-:Y:S01]  /*cf30*/  F2FP.SATFINITE.E5M2.F32.PACK_AB_MERGE_C R29, RZ, R210, RZ ;  /* 0x000000d2ff1d723e */ /* 0x001fe200048060ff */
[----:B------:R-:W-:Y:S01]  /*cf40*/  FMUL R200, R200, UR25 ;  /* 0x00000019c8c87c20 */ /* 0x000fe20008400000 */
[----:B-1----:R-:W-:Y:S01]  /*cf50*/  F2FP.SATFINITE.E5M2.F32.PACK_AB_MERGE_C R33, RZ, R204, RZ ;  /* 0x000000ccff21723e */ /* 0x002fe200048060ff */
[----:B------:R-:W-:Y:S01]  /*cf60*/  FMUL R199, R199, UR25 ;  /* 0x00000019c7c77c20 */ /* 0x000fe20008400000 */
[----:B------:R-:W-:Y:S01]  /*cf70*/  F2FP.SATFINITE.E5M2.F32.PACK_AB_MERGE_C R201, RZ, R201, RZ ;  /* 0x000000c9ffc9723e */ /* 0x000fe200048060ff */
[----:B------:R0:W-:Y:S01]  /*cf80*/  @!P5 STG.E.U8 desc[UR22][R24.64+0x20], R29 ;  /* 0x0000201d1800d986 */ /* 0x0001e2000c101116 */
[C---:B------:R-:W-:Y:S01]  /*cf90*/  ISETP.LT.OR P5, PT, R34.reuse, 0x29, !P1 ;  /* 0x000000292200780c */ /* 0x040fe20004fa1670 */
[----:B------:R-:W-:Y:S01]  /*cfa0*/  FMUL R197, R197, UR25 ;  /* 0x00000019c5c57c20 */ /* 0x000fe20008400000 */
[----:B------:R-:W-:Y:S01]  /*cfb0*/  F2FP.SATFINITE.E5M2.F32.PACK_AB_MERGE_C R199, RZ, R199, RZ ;  /* 0x000000c7ffc7723e */ /* 0x000fe200048060ff */
[----:B------:R1:W-:Y:S01]  /*cfc0*/  @!P3 STG.E.U8 desc[UR22][R26.64+0x20], R31 ;  /* 0x0000201f1a00b986 */ /* 0x0003e2000c101116 */
[----:B------:R-:W-:Y:S01]  /*cfd0*/  ISETP.LT.OR P3, PT, R34, 0x29, !P0 ;  /* 0x000000292200780c */ /* 0x000fe20004761670 */
[----:B------:R-:W-:Y:S01]  /*cfe0*/  FMUL R198, R198, UR25 ;  /* 0x00000019c6c67c20 */ /* 0x000fe20008400000 */
[----:B------:R-:W-:Y:S01]  /*cff0*/  F2FP.SATFINITE.E5M2.F32.PACK_AB_MERGE_C R197, RZ, R197, RZ ;  /* 0x000000c5ffc5723e */ /* 0x000fe200048060ff */
[----:B------:R-:W-:Y:S01]  /*d000*/  @!P4 STG.E.U8 desc[UR22][R26.64+0x21], R207 ;  /* 0x000021cf1a00c986 */ /* 0x000fe2000c101116 */
[----:B------:R-:W-:Y:S01]  /*d010*/  ISETP.LT.OR P4, PT, R34, 0x2a, !P0 ;  /* 0x0000002a2200780c */ /* 0x000fe20004781670 */
[----:B------:R-:W-:Y:S01]  /*d020*/  FMUL R196, R196, UR25 ;  /* 0x00000019c4c47c20 */ /* 0x000fe20008400000 */
[----:B------:R-:W-:Y:S01]  /*d030*/  FMUL R195, R195, UR25 ;  /* 0x00000019c3c37c20 */ /* 0x000fe20008400000 */
        /* <DEDUP_REMOVED lines=27> */
[----:B------:R-:W-:Y:S01]  /*d1f0*/  FMUL R186, R186, UR25 ;  /* 0x00000019baba7c20 */ /* 0x000fe20008400000 */
        /* <DEDUP_REMOVED lines=154> */
[----:B-----5:R-:W-:Y:S01]  /*dba0*/  FMUL R5, R5, UR25 ;  /* 0x0000001905057c20 */ /* 0x020fe20008400000 */
[----:B0-----:R-:W-:Y:S01]  /*dbb0*/  F2FP.SATFINITE.E5M2.F32.PACK_AB_MERGE_C R29, RZ, R170, RZ ;  /* 0x000000aaff1d723e */ /* 0x001fe200048060ff */
[----:B------:R-:W-:Y:S01]  /*dbc0*/  FMUL R0, R0, UR25 ;  /* 0x0000001900007c20 */ /* 0x000fe20008400000 */
[----:B-1----:R-:W-:Y:S01]  /*dbd0*/  F2FP.SATFINITE.E5M2.F32.PACK_AB_MERGE_C R33, RZ, R164, RZ ;  /* 0x000000a4ff21723e */ /* 0x002fe200048060ff */
[----:B------:R-:W-:Y:S01]  /*dbe0*/  FMUL R6, R6, UR25 ;  /* 0x0000001906067c20 */ /* 0x000fe20008400000 */
[----:B------:R-:W-:Y:S01]  /*dbf0*/  F2FP.SATFINITE.E5M2.F32.PACK_AB_MERGE_C R7, RZ, R7, RZ ;  /* 0x00000007ff07723e */ /* 0x000fe200048060ff */
[----:B------:R0:W-:Y:S01]  /*dc00*/  @!P5 STG.E.U8 desc[UR22][R24.64+0x70], R29 ;  /* 0x0000701d1800d986 */ /* 0x0001e2000c101116 */
[----:B------:R-:W-:Y:S01]  /*dc10*/  ISETP.LT.OR P5, PT, R34, 0x79, !P1 ;  /* 0x000000792200780c */ /* 0x000fe20004fa1670 */
[----:B------:R-:W-:Y:S01]  /*dc20*/  FMUL R2, R2, UR25 ;  /* 0x0000001902027c20 */ /* 0x000fe20008400000 */
[----:B------:R-:W-:Y:S01]  /*dc30*/  F2FP.SATFINITE.E5M2.F32.PACK_AB_MERGE_C R5, RZ, R5, RZ ;  /* 0x00000005ff05723e */ /* 0x000fe200048060ff */
[----:B------:R1:W-:Y:S01]  /*dc40*/  @!P3 STG.E.U8 desc[UR22][R26.64+0x70], R31 ;  /* 0x0000701f1a00b986 */ /* 0x0003e2000c101116 */
[----:B------:R-:W-:Y:S01]  /*dc50*/  ISETP.LT.OR P3, PT, R34, 0x79, !P0 ;  /* 0x000000792200780c */ /* 0x000fe20004761670 */
[----:B------:R-:W-:Y:S01]  /*dc60*/  FMUL R3, R3, UR25 ;  /* 0x0000001903037c20 */ /* 0x000fe20008400000 */
[----:B------:R-:W-:Y:S01]  /*dc70*/  FMUL R4, R4, UR25 ;  /* 0x0000001904047c20 */ /* 0x000fe20008400000 */
[----:B------:R-:W-:Y:S01]  /*dc80*/  @!P4 STG.E.U8 desc[UR22][R26.64+0x71], R167 ;  /* 0x000071a71a00c986 */ /* 0x000fe2000c101116 */
[----:B------:R-:W-:-:S03]  /*dc90*/  ISETP.LT.OR P4, PT, R34, 0x7a, !P0 ;  /* 0x0000007a2200780c */ /* 0x000fc60004781670 */
[----:B------:R-:W-:Y:S01]  /*dca0*/  @!P6 STG.E.U8 desc[UR22][R24.64+0x79], R165 ;  /* 0x000079a51800e986 */ /* 0x000fe2000c101116 */
[----:B------:R-:W-:Y:S02]  /*dcb0*/  ISETP.LT.OR P6, PT, R34, 0x82, !P1 ;  /* 0x000000822200780c */ /* 0x000fe40004fc1670 */
[----:B0-----:R-:W-:Y:S01]  /*dcc0*/  F2FP.SATFINITE.E5M2.F32.PACK_AB_MERGE_C R29, RZ, R166, RZ ;  /* 0x000000a6ff1d723e */ /* 0x001fe200048060ff */
[----:B------:R-:W4:Y:S01]  /*dcd0*/  LDL.LU R220, [R1+0x14] ;  /* 0x0000140001dc7983 */ /* 0x000f220000300800 */
[----:B-1----:R-:W-:-:S03]  /*dce0*/  F2FP.SATFINITE.E5M2.F32.PACK_AB_MERGE_C R31, RZ, R160, RZ ;  /* 0x000000a0ff1f723e */ /* 0x002fc600048060ff */
[----:B------:R0:W-:Y:S01]  /*dcf0*/  @!P5 STG.E.U8 desc[UR22][R24.64+0x78], R29 ;  /* 0x0000781d1800d986 */ /* 0x0001e2000c101116 */
[----:B------:R-:W-:-:S03]  /*dd00*/  ISETP.LT.OR P5, PT, R34, 0x81, !P1 ;  /* 0x000000812200780c */ /* 0x000fc60004fa1670 */
[----:B------:R1:W-:Y:S01]  /*dd10*/  @!P3 STG.E.U8 desc[UR22][R26.64+0x78], R33 ;  /* 0x000078211a00b986 */ /* 0x0003e2000c101116 */
[----:B------:R-:W-:-:S03]  /*dd20*/  ISETP.LT.OR P3, PT, R34, 0x81, !P0 ;  /* 0x000000812200780c */ /* 0x000fc60004761670 */
        /* <DEDUP_REMOVED lines=26> */
[----:B0-----:R-:W-:Y:S02]  /*ded0*/  F2FP.SATFINITE.E5M2.F32.PACK_AB_MERGE_C R29, RZ, R154, RZ ;  /* 0x0000009aff1d723e */ /* 0x001fe400048060ff */
[----:B-1----:R-:W-:-:S03]  /*dee0*/  F2FP.SATFINITE.E5M2.F32.PACK_AB_MERGE_C R33, RZ, R20, RZ ;  /* 0x00000014ff21723e */ /* 0x002fc600048060ff */
[----:B------:R0:W-:Y:S01]  /*def0*/  @!P5 STG.E.U8 desc[UR22][R24.64+0x90], R29 ;  /* 0x0000901d1800d986 */ /* 0x0001e2000c101116 */
[----:B------:R-:W-:-:S03]  /*df00*/  ISETP.LT.OR P5, PT, R34, 0x99, !P1 ;  /* 0x000000992200780c */ /* 0x000fc60004fa1670 */
[----:B------:R-:W-:Y:S01]  /*df10*/  @!P3 STG.E.U8 desc[UR22][R26.64+0x90], R31 ;  /* 0x0000901f1a00b986 */ /* 0x000fe2000c101116 */
[----:B------:R-:W-:-:S03]  /*df20*/  ISETP.LT.OR P3, PT, R34, 0x99, !P0 ;  /* 0x000000992200780c */ /* 0x000fc60004761670 */
[----:B------:R1:W-:Y:S01]  /*df30*/  @!P4 STG.E.U8 desc[UR22][R26.64+0x91], R23 ;  /* 0x000091171a00c986 */ /* 0x0003e2000c101116 */
[----:B------:R-:W-:-:S03]  /*df40*/  ISETP.LT.OR P4, PT, R34, 0x9a, !P0 ;  /* 0x0000009a2200780c */ /* 0x000fc60004781670 */
[----:B------:R2:W-:Y:S01]  /*df50*/  @!P6 STG.E.U8 desc[UR22][R24.64+0x99], R21 ;  /* 0x000099151800e986 */ /* 0x0005e2000c101116 */
[----:B------:R-:W-:Y:S02]  /*df60*/  ISETP.LT.OR P6, PT, R34, 0xa2, !P1 ;  /* 0x000000a22200780c */ /* 0x000fe40004fc1670 */
[----:B0-----:R-:W-:-:S05]  /*df70*/  F2FP.SATFINITE.E5M2.F32.PACK_AB_MERGE_C R29, RZ, R22, RZ ;  /* 0x00000016ff1d723e */ /* 0x001fca00048060ff */
[----:B------:R-:W-:Y:S01]  /*df80*/  @!P5 STG.E.U8 desc[UR22][R24.64+0x98], R29 ;  /* 0x0000981d1800d986 */ /* 0x000fe2000c101116 */
[C---:B------:R-:W-:Y:S02]  /*df90*/  ISETP.LT.OR P5, PT, R34.reuse, 0xa1, !P1 ;  /* 0x000000a12200780c */ /* 0x040fe40004fa1670 */
[----:B-1----:R-:W-:Y:S01]  /*dfa0*/  F2FP.SATFINITE.E5M2.F32.PACK_AB_MERGE_C R23, RZ, R18, RZ ;  /* 0x00000012ff17723e */ /* 0x002fe200048060ff */
[----:B------:R-:W-:Y:S01]  /*dfb0*/  @!P3 STG.E.U8 desc[UR22][R26.64+0x98], R33 ;  /* 0x000098211a00b986 */ /* 0x000fe2000c101116 */
[C---:B------:R-:W-:Y:S02]  /*dfc0*/  ISETP.LT.OR P3, PT, R34.reuse, 0xa1, !P0 ;  /* 0x000000a12200780c */ /* 0x040fe40004761670 */
[----:B--2---:R-:W-:Y:S01]  /*dfd0*/  F2FP.SATFINITE.E5M2.F32.PACK_AB_MERGE_C R21, RZ, R16, RZ ;  /* 0x00000010ff15723e */ /* 0x004fe200048060ff */
[----:B------:R0:W-:Y:S01]  /*dfe0*/  @!P4 STG.E.U8 desc[UR22][R26.64+0x99], R19 ;  /* 0x000099131a00c986 */ /* 0x0001e2000c101116 */
[----:B------:R-:W-:-:S03]  /*dff0*/  ISETP.LT.OR P4, PT, R34, 0xa2, !P0 ;  /* 0x000000a22200780c */ /* 0x000fc60004781670 */
[----:B------:R1:W-:Y:S01]  /*e000*/  @!P6 STG.E.U8 desc[UR22][R24.64+0xa1], R17 ;  /* 0x0000a1111800e986 */ /* 0x0003e2000c101116 */
[----:B------:R-:W-:-:S03]  /*e010*/  ISETP.LT.OR P6, PT, R34, 0xaa, !P1 ;  /* 0x000000aa2200780c */ /* 0x000fc60004fc1670 */
[----:B------:R-:W-:Y:S01]  /*e020*/  @!P5 STG.E.U8 desc[UR22][R24.64+0xa0], R23 ;  /* 0x0000a0171800d986 */ /* 0x000fe2000c101116 */
[----:B------:R-:W-:-:S03]  /*e030*/  ISETP.LT.OR P5, PT, R34, 0xa9, !P1 ;  /* 0x000000a92200780c */ /* 0x000fc60004fa1670 */
[----:B------:R-:W-:Y:S01]  /*e040*/  @!P3 STG.E.U8 desc[UR22][R26.64+0xa0], R21 ;  /* 0x0000a0151a00b986 */ /* 0x000fe2000c101116 */
[C---:B------:R-:W-:Y:S02]  /*e050*/  ISETP.LT.OR P3, PT, R34.reuse, 0xa9, !P0 ;  /* 0x000000a92200780c */ /* 0x040fe40004761670 */
[----:B0-----:R-:W-:Y:S01]  /*e060*/  F2FP.SATFINITE.E5M2.F32.PACK_AB_MERGE_C R19, RZ, R14, RZ ;  /* 0x0000000eff13723e */ /* 0x001fe200048060ff */
[----:B------:R0:W-:Y:S01]  /*e070*/  @!P4 STG.E.U8 desc[UR22][R26.64+0xa1], R15 ;  /* 0x0000a10f1a00c986 */ /* 0x0001e2000c101116 */
[C---:B------:R-:W-:Y:S02]  /*e080*/  ISETP.LT.OR P4, PT, R34.reuse, 0xaa, !P0 ;  /* 0x000000aa2200780c */ /* 0x040fe40004781670 */
[----:B-1----:R-:W-:Y:S01]  /*e090*/  F2FP.SATFINITE.E5M2.F32.PACK_AB_MERGE_C R17, RZ, R12, RZ ;  /* 0x0000000cff11723e */ /* 0x002fe200048060ff */
        /* <DEDUP_REMOVED lines=15> */
[----:B0-----:R-:W-:Y:S02]  /*e190*/  F2FP.SATFINITE.E5M2.F32.PACK_AB_MERGE_C R11, RZ, R6, RZ ;  /* 0x00000006ff0b723e */ /* 0x001fe400048060ff */
[C---:B------:R-:W-:Y:S01]  /*e1a0*/  ISETP.LT.OR P3, PT, R34.reuse, 0xb9, !P0 ;  /* 0x000000b92200780c */ /* 0x040fe20004761670 */
[----:B------:R0:W-:Y:S01]  /*e1b0*/  @!P4 STG.E.U8 desc[UR22][R26.64+0xb1], R7 ;  /* 0x0000b1071a00c986 */ /* 0x0001e2000c101116 */
[----:B-1----:R-:W-:Y:S02]  /*e1c0*/  F2FP.SATFINITE.E5M2.F32.PACK_AB_MERGE_C R9, RZ, R4, RZ ;  /* 0x00000004ff09723e */ /* 0x002fe400048060ff */
[C---:B------:R-:W-:Y:S01]  /*e1d0*/  ISETP.LT.OR P4, PT, R34.reuse, 0xba, !P0 ;  /* 0x000000ba2200780c */ /* 0x040fe20004781670 */
[----:B------:R1:W-:Y:S04]  /*e1e0*/  @!P6 STG.E.U8 desc[UR22][R24.64+0xb9], R5 ;  /* 0x0000b9051800e986 */ /* 0x0003e8000c101116 */
[----:B------:R2:W-:Y:S01]  /*e1f0*/  @!P5 STG.E.U8 desc[UR22][R24.64+0xb8], R11 ;  /* 0x0000b80b1800d986 */ /* 0x0005e2000c101116 */
[----:B------:R-:W-:Y:S01]  /*e200*/  FMUL R4, R227, UR25 ;  /* 0x00000019e3047c20 */ /* 0x000fe20008400000 */
[----:B------:R-:W-:-:S02]  /*e210*/  ISETP.LT.OR P5, PT, R34, 0xc1, !P1 ;  /* 0x000000c12200780c */ /* 0x000fc40004fa1670 */
[----:B0-----:R-:W-:Y:S02]  /*e220*/  F2FP.SATFINITE.E5M2.F32.PACK_AB_MERGE_C R7, RZ, R3, RZ ;  /* 0x00000003ff07723e */ /* 0x001fe400048060ff */
[----:B-1----:R-:W-:Y:S01]  /*e230*/  F2FP.SATFINITE.E5M2.F32.PACK_AB_MERGE_C R5, RZ, R0, RZ ;  /* 0x00000000ff05723e */ /* 0x002fe200048060ff */
[----:B---3--:R-:W-:Y:S01]  /*e240*/  FMUL R0, R222, UR25 ;  /* 0x00000019de007c20 */ /* 0x008fe20008400000 */
[----:B------:R-:W-:Y:S01]  /*e250*/  ISETP.LT.OR P6, PT, R34, 0xc2, !P1 ;  /* 0x000000c22200780c */ /* 0x000fe20004fc1670 */
[----:B------:R-:W3:Y:S01]  /*e260*/  LDL.LU R222, [R1+0x20] ;  /* 0x0000200001de7983 */ /* 0x000ee20000300800 */
[----:B--2---:R-:W-:Y:S02]  /*e270*/  F2FP.SATFINITE.E5M2.F32.PACK_AB_MERGE_C R11, RZ, R2, RZ ;  /* 0x00000002ff0b723e */ /* 0x004fe400048060ff */
[----:B------:R-:W-:Y:S01]  /*e280*/  F2FP.SATFINITE.E5M2.F32.PACK_AB_MERGE_C R13, RZ, R0, RZ ;  /* 0x00000000ff0d723e */ /* 0x000fe200048060ff */
[----:B----4-:R-:W-:Y:S01]  /*e290*/  FMUL R0, R224, UR25 ;  /* 0x00000019e0007c20 */ /* 0x010fe20008400000 */
[----:B------:R-:W-:Y:S01]  /*e2a0*/  FMUL R2, R225, UR25 ;  /* 0x00000019e1027c20 */ /* 0x000fe20008400000 */
[----:B------:R-:W2:Y:S04]  /*e2b0*/  LDL.LU R224, [R1+0x24] ;  /* 0x0000240001e07983 */ /* 0x000ea80000300800 */
[----:B------:R-:W4:Y:S01]  /*e2c0*/  LDL.LU R225, [R1+0x28] ;  /* 0x0000280001e17983 */ /* 0x000f220000300800 */
[----:B------:R-:W-:-:S03]  /*e2d0*/  FMUL R3, R226, UR25 ;  /* 0x00000019e2037c20 */ /* 0x000fc60008400000 */
[----:B------:R-:W4:Y:S04]  /*e2e0*/  LDL.LU R226, [R1+0x2c] ;  /* 0x00002c0001e27983 */ /* 0x000f280000300800 */
[----:B------:R-:W4:Y:S04]  /*e2f0*/  LDL.LU R227, [R1+0x30] ;  /* 0x0000300001e37983 */ /* 0x000f280000300800 */
[----:B------:R-:W-:Y:S01]  /*e300*/  @!P3 STG.E.U8 desc[UR22][R26.64+0xb8], R9 ;  /* 0x0000b8091a00b986 */ /* 0x000fe2000c101116 */
[----:B------:R-:W-:-:S03]  /*e310*/  ISETP.LT.OR P3, PT, R34, 0xc1, !P0 ;  /* 0x000000c12200780c */ /* 0x000fc60004761670 */
[----:B------:R0:W-:Y:S01]  /*e320*/  @!P4 STG.E.U8 desc[UR22][R26.64+0xb9], R7 ;  /* 0x0000b9071a00c986 */ /* 0x0001e2000c101116 */
[----:B------:R-:W-:-:S03]  /*e330*/  ISETP.LT.OR P4, PT, R34, 0xc2, !P0 ;  /* 0x000000c22200780c */ /* 0x000fc60004781670 */
[----:B------:R-:W-:Y:S01]  /*e340*/  @!P5 STG.E.U8 desc[UR22][R24.64+0xc0], R11 ;  /* 0x0000c00b1800d986 */ /* 0x000fe2000c101116 */
[----:B------:R-:W-:-:S03]  /*e350*/  ISETP.LT.OR P5, PT, R34, 0xc9, !P1 ;  /* 0x000000c92200780c */ /* 0x000fc60004fa1670 */
[----:B------:R1:W-:Y:S01]  /*e360*/  @!P6 STG.E.U8 desc[UR22][R24.64+0xc1], R5 ;  /* 0x0000c1051800e986 */ /* 0x0003e2000c101116 */
[----:B0-----:R-:W-:-:S03]  /*e370*/  F2FP.SATFINITE.E5M2.F32.PACK_AB_MERGE_C R7, RZ, R0, RZ ;  /* 0x00000000ff07723e */ /* 0x001fc600048060ff */
[----:B------:R-:W-:Y:S01]  /*e380*/  @!P3 STG.E.U8 desc[UR22][R26.64+0xc0], R13 ;  /* 0x0000c00d1a00b986 */ /* 0x000fe2000c101116 */
[C---:B------:R-:W-:Y:S02]  /*e390*/  ISETP.LT.OR P6, PT, R34.reuse, 0xca, !P1 ;  /* 0x000000ca2200780c */ /* 0x040fe40004fc1670 */
[----:B-1----:R-:W-:Y:S01]  /*e3a0*/  F2FP.SATFINITE.E5M2.F32.PACK_AB_MERGE_C R5, RZ, R2, RZ ;  /* 0x00000002ff05723e */ /* 0x002fe200048060ff */
[----:B------:R0:W-:Y:S01]  /*e3b0*/  @!P4 STG.E.U8 desc[UR22][R26.64+0xc1], R7 ;  /* 0x0000c1071a00c986 */ /* 0x0001e2000c101116 */
[C---:B------:R-:W-:Y:S02]  /*e3c0*/  ISETP.LT.OR P3, PT, R34.reuse, 0xc9, !P0 ;  /* 0x000000c92200780c */ /* 0x040fe40004761670 */
[C---:B------:R-:W-:Y:S01]  /*e3d0*/  ISETP.LT.OR P4, PT, R34.reuse, 0xca, !P0 ;  /* 0x000000ca2200780c */ /* 0x040fe20004781670 */
[----:B------:R1:W-:Y:S01]  /*e3e0*/  @!P5 STG.E.U8 desc[UR22][R24.64+0xc8], R5 ;  /* 0x0000c8051800d986 */ /* 0x0003e2000c101116 */
[----:B------:R-:W-:Y:S02]  /*e3f0*/  ISETP.LT.OR P5, PT, R34, 0xd1, !P1 ;  /* 0x000000d12200780c */ /* 0x000fe40004fa1670 */
[----:B------:R-:W-:-:S02]  /*e400*/  F2FP.SATFINITE.E5M2.F32.PACK_AB_MERGE_C R9, RZ, R3, RZ ;  /* 0x00000003ff09723e */ /* 0x000fc400048060ff */
[----:B------:R-:W-:-:S03]  /*e410*/  F2FP.SATFINITE.E5M2.F32.PACK_AB_MERGE_C R11, RZ, R4, RZ ;  /* 0x00000004ff0b723e */ /* 0x000fc600048060ff */
[----:B------:R1:W-:Y:S04]  /*e420*/  @!P6 STG.E.U8 desc[UR22][R24.64+0xc9], R9 ;  /* 0x0000c9091800e986 */ /* 0x0003e8000c101116 */
[----:B------:R-:W-:Y:S01]  /*e430*/  @!P3 STG.E.U8 desc[UR22][R26.64+0xc8], R11 ;  /* 0x0000c80b1a00b986 */ /* 0x000fe2000c101116 */
[----:B------:R-:W-:-:S03]  /*e440*/  FMUL R0, R220, UR25 ;  /* 0x00000019dc007c20 */ /* 0x000fc60008400000 */
[----:B------:R-:W4:Y:S02]  /*e450*/  LDL.LU R220, [R1+0x34] ;  /* 0x0000340001dc7983 */ /* 0x000f240000300800 */
[----:B0-----:R-:W-:Y:S01]  /*e460*/  F2FP.SATFINITE.E5M2.F32.PACK_AB_MERGE_C R7, RZ, R0, RZ ;  /* 0x00000000ff07723e */ /* 0x001fe200048060ff */
[----:B------:R-:W-:Y:S02]  /*e470*/  FMUL R2, R221, UR25 ;  /* 0x00000019dd027c20 */ /* 0x000fe40008400000 */
[----:B------:R-:W4:Y:S03]  /*e480*/  LDL.LU R221, [R1+0x38] ;  /* 0x0000380001dd7983 */ /* 0x000f260000300800 */
[----:B-1----:R-:W-:Y:S01]  /*e490*/  F2FP.SATFINITE.E5M2.F32.PACK_AB_MERGE_C R5, RZ, R2, RZ ;  /* 0x00000002ff05723e */ /* 0x002fe200048060ff */
[----:B------:R-:W-:Y:S04]  /*e4a0*/  @!P4 STG.E.U8 desc[UR22][R26.64+0xc9], R7 ;  /* 0x0000c9071a00c986 */ /* 0x000fe8000c101116 */
[----:B------:R0:W-:Y:S01]  /*e4b0*/  @!P5 STG.E.U8 desc[UR22][R24.64+0xd0], R5 ;  /* 0x0000d0051800d986 */ /* 0x0001e2000c101116 */
[----:B------:R-:W-:-:S03]  /*e4c0*/  FMUL R3, R223, UR25 ;  /* 0x00000019df037c20 */ /* 0x000fc60008400000 */
[----:B------:R-:W4:Y:S02]  /*e4d0*/  LDL.LU R223, [R1+0x3c] ;  /* 0x00003c0001df7983 */ /* 0x000f240000300800 */
[----:B------:R-:W-:Y:S01]  /*e4e0*/  F2FP.SATFINITE.E5M2.F32.PACK_AB_MERGE_C R9, RZ, R3, RZ ;  /* 0x00000003ff09723e */ /* 0x000fe200048060ff */
[----:B---3--:R-:W-:Y:S02]  /*e4f0*/  FMUL R0, R222, UR25 ;  /* 0x00000019de007c20 */ /* 0x008fe40008400000 */
[----:B------:R-:W3:Y:S03]  /*e500*/  LDL.LU R222, [R1+0x40] ;  /* 0x0000400001de7983 */ /* 0x000ee60000300800 */
[----:B------:R-:W-:Y:S01]  /*e510*/  F2FP.SATFINITE.E5M2.F32.PACK_AB_MERGE_C R13, RZ, R0, RZ ;  /* 0x00000000ff0d723e */ /* 0x000fe200048060ff */
[----:B--2---:R-:W-:Y:S02]  /*e520*/  FMUL R2, R224, UR25 ;  /* 0x00000019e0027c20 */ /* 0x004fe40008400000 */
[----:B------:R-:W2:Y:S01]  /*e530*/  LDL.LU R224, [R1+0x44] ;  /* 0x0000440001e07983 */ /* 0x000ea20000300800 */
[----:B----4-:R-:W-:-:S03]  /*e540*/  FMUL R0, R225, UR25 ;  /* 0x00000019e1007c20 */ /* 0x010fc60008400000 */
[----:B------:R-:W4:Y:S01]  /*e550*/  LDL.LU R225, [R1+0x48] ;  /* 0x0000480001e17983 */ /* 0x000f220000300800 */
[----:B------:R-:W-:Y:S01]  /*e560*/  FMUL R3, R226, UR25 ;  /* 0x00000019e2037c20 */ /* 0x000fe20008400000 */
[----:B0-----:R-:W-:Y:S02]  /*e570*/  F2FP.SATFINITE.E5M2.F32.PACK_AB_MERGE_C R5, RZ, R0, RZ ;  /* 0x00000000ff05723e */ /* 0x001fe400048060ff */
[----:B------:R-:W4:Y:S01]  /*e580*/  LDL.LU R226, [R1+0x4c] ;  /* 0x00004c0001e27983 */ /* 0x000f220000300800 */
[----:B------:R-:W-:-:S03]  /*e590*/  FMUL R0, R227, UR25 ;  /* 0x00000019e3007c20 */ /* 0x000fc60008400000 */
[----:B------:R-:W4:Y:S01]  /*e5a0*/  LDL.LU R227, [R1+0x50] ;  /* 0x0000500001e37983 */ /* 0x000f220000300800 */
[C---:B------:R-:W-:Y:S02]  /*e5b0*/  ISETP.LT.OR P6, PT, R34.reuse, 0xd2, !P1 ;  /* 0x000000d22200780c */ /* 0x040fe40004fc1670 */
[C---:B------:R-:W-:Y:S01]  /*e5c0*/  ISETP.LT.OR P4, PT, R34.reuse, 0xd2, !P0 ;  /* 0x000000d22200780c */ /* 0x040fe20004781670 */
[----:B------:R-:W4:Y:S01]  /*e5d0*/  LDL.LU R218, [R1+0x54] ;  /* 0x0000540001da7983 */ /* 0x000f220000300800 */
[C---:B------:R-:W-:Y:S02]  /*e5e0*/  ISETP.LT.OR P3, PT, R34.reuse, 0xd1, !P0 ;  /* 0x000000d12200780c */ /* 0x040fe40004761670 */
[----:B------:R-:W-:Y:S02]  /*e5f0*/  ISETP.LT.OR P5, PT, R34, 0xd9, !P1 ;  /* 0x000000d92200780c */ /* 0x000fe40004fa1670 */
[----:B------:R-:W-:Y:S02]  /*e600*/  F2FP.SATFINITE.E5M2.F32.PACK_AB_MERGE_C R7, RZ, R2, RZ ;  /* 0x00000002ff07723e */ /* 0x000fe400048060ff */
[----:B------:R-:W-:-:S03]  /*e610*/  F2FP.SATFINITE.E5M2.F32.PACK_AB_MERGE_C R11, RZ, R0, RZ ;  /* 0x00000000ff0b723e */ /* 0x000fc600048060ff */
[----:B------:R0:W-:Y:S01]  /*e620*/  @!P6 STG.E.U8 desc[UR22][R24.64+0xd1], R9 ;  /* 0x0000d1091800e986 */ /* 0x0001e2000c101116 */
[----:B------:R-:W-:-:S03]  /*e630*/  ISETP.LT.OR P6, PT, R34, 0xda, !P1 ;  /* 0x000000da2200780c */ /* 0x000fc60004fc1670 */
[----:B------:R-:W-:Y:S01]  /*e640*/  @!P4 STG.E.U8 desc[UR22][R26.64+0xd1], R7 ;  /* 0x0000d1071a00c986 */ /* 0x000fe2000c101116 */
[----:B------:R-:W-:-:S03]  /*e650*/  ISETP.LT.OR P4, PT, R34, 0xda, !P0 ;  /* 0x000000da2200780c */ /* 0x000fc60004781670 */
[----:B------:R-:W-:Y:S01]  /*e660*/  @!P3 STG.E.U8 desc[UR22][R26.64+0xd0], R13 ;  /* 0x0000d00d1a00b986 */ /* 0x000fe2000c101116 */
[----:B0-----:R-:W-:-:S03]  /*e670*/  F2FP.SATFINITE.E5M2.F32.PACK_AB_MERGE_C R9, RZ, R3, RZ ;  /* 0x00000003ff09723e */ /* 0x001fc600048060ff */
[----:B------:R0:W-:Y:S04]  /*e680*/  @!P5 STG.E.U8 desc[UR22][R24.64+0xd8], R5 ;  /* 0x0000d8051800d986 */ /* 0x0001e8000c101116 */
[----:B------:R1:W-:Y:S01]  /*e690*/  @!P6 STG.E.U8 desc[UR22][R24.64+0xd9], R9 ;  /* 0x0000d9091800e986 */ /* 0x0003e2000c101116 */
[----:B------:R-:W-:-:S03]  /*e6a0*/  FMUL R0, R220, UR25 ;  /* 0x00000019dc007c20 */ /* 0x000fc60008400000 */
[----:B------:R-:W4:Y:S02]  /*e6b0*/  LDL.LU R220, [R1+0x58] ;  /* 0x0000580001dc7983 */ /* 0x000f240000300800 */
[----:B0-----:R-:W-:Y:S01]  /*e6c0*/  F2FP.SATFINITE.E5M2.F32.PACK_AB_MERGE_C R5, RZ, R0, RZ ;  /* 0x00000000ff05723e */ /* 0x001fe200048060ff */
[----:B------:R-:W-:Y:S02]  /*e6d0*/  FMUL R2, R221, UR25 ;  /* 0x00000019dd027c20 */ /* 0x000fe40008400000 */
[----:B------:R-:W4:Y:S03]  /*e6e0*/  LDL.LU R221, [R1+0x5c] ;  /* 0x00005c0001dd7983 */ /* 0x000f260000300800 */
[----:B------:R-:W-:Y:S01]  /*e6f0*/  F2FP.SATFINITE.E5M2.F32.PACK_AB_MERGE_C R7, RZ, R2, RZ ;  /* 0x00000002ff07723e */ /* 0x000fe200048060ff */
[----:B------:R0:W-:Y:S01]  /*e700*/  @!P4 STG.E.U8 desc[UR22][R26.64+0xd9], R5 ;  /* 0x0000d9051a00c986 */ /* 0x0001e2000c101116 */
[----:B------:R-:W-:-:S03]  /*e710*/  FMUL R3, R223, UR25 ;  /* 0x00000019df037c20 */ /* 0x000fc60008400000 */
[----:B------:R-:W4:Y:S02]  /*e720*/  LDL.LU R223, [R1+0x60] ;  /* 0x0000600001df7983 */ /* 0x000f240000300800 */
[----:B-1----:R-:W-:Y:S01]  /*e730*/  F2FP.SATFINITE.E5M2.F32.PACK_AB_MERGE_C R9, RZ, R3, RZ ;  /* 0x00000003ff09723e */ /* 0x002fe200048060ff */
[----:B---3--:R-:W-:Y:S02]  /*e740*/  FMUL R4, R222, UR25 ;  /* 0x00000019de047c20 */ /* 0x008fe40008400000 */
[----:B------:R-:W3:Y:S01]  /*e750*/  LDL.LU R222, [R1+0x64] ;  /* 0x0000640001de7983 */ /* 0x000ee20000300800 */
[----:B--2---:R-:W-:-:S03]  /*e760*/  FMUL R0, R224, UR25 ;  /* 0x00000019e0007c20 */ /* 0x004fc60008400000 */
[----:B------:R-:W2:Y:S01]  /*e770*/  LDL.LU R224, [R1+0x68] ;  /* 0x0000680001e07983 */ /* 0x000ea20000300800 */
[----:B----4-:R-:W-:Y:S01]  /*e780*/  FMUL R2, R225, UR25 ;  /* 0x00000019e1027c20 */ /* 0x010fe20008400000 */
[----:B0-----:R-:W-:Y:S02]  /*e790*/  F2FP.SATFINITE.E5M2.F32.PACK_AB_MERGE_C R5, RZ, R0, RZ ;  /* 0x00000000ff05723e */ /* 0x001fe400048060ff */
[----:B------:R-:W4:Y:S01]  /*e7a0*/  LDL.LU R225, [R1+0x6c] ;  /* 0x00006c0001e17983 */ /* 0x000f220000300800 */
[----:B------:R-:W-:-:S03]  /*e7b0*/  FMUL R3, R226, UR25 ;  /* 0x00000019e2037c20 */ /* 0x000fc60008400000 */
[----:B------:R-:W4:Y:S01]  /*e7c0*/  LDL.LU R226, [R1+0x70] ;  /* 0x0000700001e27983 */ /* 0x000f220000300800 */
[----:B------:R-:W-:-:S03]  /*e7d0*/  FMUL R0, R227, UR25 ;  /* 0x00000019e3007c20 */ /* 0x000fc60008400000 */
[----:B------:R-:W4:Y:S01]  /*e7e0*/  LDL.LU R227, [R1+0x74] ;  /* 0x0000740001e37983 */ /* 0x000f220000300800 */
[C---:B------:R-:W-:Y:S02]  /*e7f0*/  ISETP.LT.OR P3, PT, R34.reuse, 0xd9, !P0 ;  /* 0x000000d92200780c */ /* 0x040fe40004761670 */
[C---:B------:R-:W-:Y:S02]  /*e800*/  ISETP.LT.OR P5, PT, R34.reuse, 0xe1, !P1 ;  /* 0x000000e12200780c */ /* 0x040fe40004fa1670 */
[C---:B------:R-:W-:Y:S02]  /*e810*/  ISETP.LT.OR P6, PT, R34.reuse, 0xe2, !P1 ;  /* 0x000000e22200780c */ /* 0x040fe40004fc1670 */
[----:B------:R-:W-:-:S07]  /*e820*/  ISETP.LT.OR P4, PT, R34, 0xe2, !P0 ;  /* 0x000000e22200780c */ /* 0x000fce0004781670 */
[----:B------:R-:W-:Y:S01]  /*e830*/  @!P3 STG.E.U8 desc[UR22][R26.64+0xd8], R11 ;  /* 0x0000d80b1a00b986 */ /* 0x000fe2000c101116 */
[----:B------:R-:W-:-:S03]  /*e840*/  ISETP.LT.OR P3, PT, R34, 0xe1, !P0 ;  /* 0x000000e12200780c */ /* 0x000fc60004761670 */
[----:B------:R0:W-:Y:S01]  /*e850*/  @!P5 STG.E.U8 desc[UR22][R24.64+0xe0], R7 ;  /* 0x0000e0071800d986 */ /* 0x0001e2000c101116 */
[----:B------:R-:W-:-:S03]  /*e860*/  ISETP.LT.OR P5, PT, R34, 0xe9, !P1 ;  /* 0x000000e92200780c */ /* 0x000fc60004fa1670 */
[----:B------:R1:W-:Y:S01]  /*e870*/  @!P6 STG.E.U8 desc[UR22][R24.64+0xe1], R9 ;  /* 0x0000e1091800e986 */ /* 0x0003e2000c101116 */
[----:B------:R-:W-:Y:S02]  /*e880*/  ISETP.LT.OR P6, PT, R34, 0xea, !P1 ;  /* 0x000000ea2200780c */ /* 0x000fe40004fc1670 */
[----:B------:R-:W-:Y:S01]  /*e890*/  F2FP.SATFINITE.E5M2.F32.PACK_AB_MERGE_C R13, RZ, R4, RZ ;  /* 0x00000004ff0d723e */ /* 0x000fe200048060ff */
[----:B------:R1:W-:Y:S01]  /*e8a0*/  @!P4 STG.E.U8 desc[UR22][R26.64+0xe1], R5 ;  /* 0x0000e1051a00c986 */ /* 0x0003e2000c101116 */
[----:B0-----:R-:W-:-:S03]  /*e8b0*/  F2FP.SATFINITE.E5M2.F32.PACK_AB_MERGE_C R7, RZ, R2, RZ ;  /* 0x00000002ff07723e */ /* 0x001fc600048060ff */
[----:B------:R-:W-:Y:S01]  /*e8c0*/  @!P3 STG.E.U8 desc[UR22][R26.64+0xe0], R13 ;  /* 0x0000e00d1a00b986 */ /* 0x000fe2000c101116 */
[----:B-1----:R-:W-:-:S03]  /*e8d0*/  F2FP.SATFINITE.E5M2.F32.PACK_AB_MERGE_C R9, RZ, R3, RZ ;  /* 0x00000003ff09723e */ /* 0x002fc600048060ff */
[----:B------:R0:W-:Y:S01]  /*e8e0*/  @!P5 STG.E.U8 desc[UR22][R24.64+0xe8], R7 ;  /* 0x0000e8071800d986 */ /* 0x0001e2000c101116 */
[C---:B------:R-:W-:Y:S02]  /*e8f0*/  ISETP.LT.OR P3, PT, R34.reuse, 0xe9, !P0 ;  /* 0x000000e92200780c */ /* 0x040fe40004761670 */
[C---:B------:R-:W-:Y:S01]  /*e900*/  ISETP.LT.OR P4, PT, R34.reuse, 0xea, !P0 ;  /* 0x000000ea2200780c */ /* 0x040fe20004781670 */
[----:B------:R1:W-:Y:S01]  /*e910*/  @!P6 STG.E.U8 desc[UR22][R24.64+0xe9], R9 ;  /* 0x0000e9091800e986 */ /* 0x0003e2000c101116 */
[----:B------:R-:W-:Y:S01]  /*e920*/  ISETP.LT.OR P5, PT, R34, 0xf1, !P1 ;  /* 0x000000f12200780c */ /* 0x000fe20004fa1670 */
[----:B------:R-:W-:Y:S01]  /*e930*/  FMUL R2, R218, UR25 ;  /* 0x00000019da027c20 */ /* 0x000fe20008400000 */
[----:B------:R-:W-:Y:S02]  /*e940*/  ISETP.LT.OR P6, PT, R34, 0xf2, !P1 ;  /* 0x000000f22200780c */ /* 0x000fe40004fc1670 */
[----:B------:R-:W-:Y:S02]  /*e950*/  F2FP.SATFINITE.E5M2.F32.PACK_AB_MERGE_C R11, RZ, R0, RZ ;  /* 0x00000000ff0b723e */ /* 0x000fe400048060ff */
[----:B------:R-:W-:-:S03]  /*e960*/  F2FP.SATFINITE.E5M2.F32.PACK_AB_MERGE_C R5, RZ, R2, RZ ;  /* 0x00000002ff05723e */ /* 0x000fc600048060ff */
[----:B------:R-:W-:Y:S01]  /*e970*/  @!P3 STG.E.U8 desc[UR22][R26.64+0xe8], R11 ;  /* 0x0000e80b1a00b986 */ /* 0x000fe2000c101116 */
[----:B------:R-:W-:-:S03]  /*e980*/  ISETP.LT.OR P3, PT, R34, 0xf1, !P0 ;  /* 0x000000f12200780c */ /* 0x000fc60004761670 */
[----:B------:R-:W-:Y:S01]  /*e990*/  @!P4 STG.E.U8 desc[UR22][R26.64+0xe9], R5 ;  /* 0x0000e9051a00c986 */ /* 0x000fe2000c101116 */
[C---:B------:R-:W-:Y:S02]  /*e9a0*/  ISETP.LT.OR P4, PT, R34.reuse, 0xf9, !P1 ;  /* 0x000000f92200780c */ /* 0x040fe40004f81670 */
[----:B------:R-:W-:Y:S01]  /*e9b0*/  ISETP.LT.OR P1, PT, R34, 0xfa, !P1 ;  /* 0x000000fa2200780c */ /* 0x000fe20004f21670 */
[----:B------:R-:W-:-:S05]  /*e9c0*/  FMUL R0, R220, UR25 ;  /* 0x00000019dc007c20 */ /* 0x000fca0008400000 */
[----:B0-----:R-:W-:-:S05]  /*e9d0*/  F2FP.SATFINITE.E5M2.F32.PACK_AB_MERGE_C R7, RZ, R0, RZ ;  /* 0x00000000ff07723e */ /* 0x001fca00048060ff */
[----:B------:R0:W-:Y:S01]  /*e9e0*/  @!P5 STG.E.U8 desc[UR22][R24.64+0xf0], R7 ;  /* 0x0000f0071800d986 */ /* 0x0001e2000c101116 */
[----:B------:R-:W-:-:S05]  /*e9f0*/  FMUL R3, R221, UR25 ;  /* 0x00000019dd037c20 */ /* 0x000fca0008400000 */
[----:B-1----:R-:W-:Y:S02]  /*ea00*/  F2FP.SATFINITE.E5M2.F32.PACK_AB_MERGE_C R9, RZ, R3, RZ ;  /* 0x00000003ff09723e */ /* 0x002fe400048060ff */
[----:B------:R-:W-:-:S03]  /*ea10*/  ISETP.LT.OR P5, PT, R34, 0xf2, !P0 ;  /* 0x000000f22200780c */ /* 0x000fc600047a1670 */
[----:B------:R1:W-:Y:S01]  /*ea20*/  @!P6 STG.E.U8 desc[UR22][R24.64+0xf1], R9 ;  /* 0x0000f1091800e986 */ /* 0x0003e2000c101116 */
[C---:B------:R-:W-:Y:S02]  /*ea30*/  ISETP.LT.OR P6, PT, R34.reuse, 0xf9, !P0 ;  /* 0x000000f92200780c */ /* 0x040fe400047c1670 */
[----:B------:R-:W-:Y:S01]  /*ea40*/  ISETP.LT.OR P0, PT, R34, 0xfa, !P0 ;  /* 0x000000fa2200780c */ /* 0x000fe20004701670 */
[----:B------:R-:W-:-:S05]  /*ea50*/  FMUL R0, R223, UR25 ;  /* 0x00000019df007c20 */ /* 0x000fca0008400000 */
[----:B------:R-:W-:-:S05]  /*ea60*/  F2FP.SATFINITE.E5M2.F32.PACK_AB_MERGE_C R13, RZ, R0, RZ ;  /* 0x00000000ff0d723e */ /* 0x000fca00048060ff */
[----:B------:R0:W-:Y:S01]  /*ea70*/  @!P3 STG.E.U8 desc[UR22][R26.64+0xf0], R13 ;  /* 0x0000f00d1a00b986 */ /* 0x0001e2000c101116 */
[----:B---3--:R-:W-:Y:S01]  /*ea80*/  FMUL R0, R222, UR25 ;  /* 0x00000019de007c20 */ /* 0x008fe20008400000 */
[----:B--2---:R-:W-:Y:S01]  /*ea90*/  FMUL R2, R224, UR25 ;  /* 0x00000019e0027c20 */ /* 0x004fe20008400000 */
[----:B----4-:R-:W-:-:S03]  /*eaa0*/  FMUL R3, R225, UR25 ;  /* 0x00000019e1037c20 */ /* 0x010fc60008400000 */
[----:B0-----:R-:W-:Y:S01]  /*eab0*/  F2FP.SATFINITE.E5M2.F32.PACK_AB_MERGE_C R7, RZ, R0, RZ ;  /* 0x00000000ff07723e */ /* 0x001fe200048060ff */
[----:B------:R-:W-:Y:S01]  /*eac0*/  FMUL R4, R226, UR25 ;  /* 0x00000019e2047c20 */ /* 0x000fe20008400000 */
[----:B------:R-:W-:Y:S01]  /*ead0*/  FMUL R5, R227, UR25 ;  /* 0x00000019e3057c20 */ /* 0x000fe20008400000 */
[----:B-1----:R-:W-:Y:S02]  /*eae0*/  F2FP.SATFINITE.E5M2.F32.PACK_AB_MERGE_C R9, RZ, R2, RZ ;  /* 0x00000002ff09723e */ /* 0x002fe400048060ff */
[----:B------:R-:W-:Y:S02]  /*eaf0*/  F2FP.SATFINITE.E5M2.F32.PACK_AB_MERGE_C R3, RZ, R3, RZ ;  /* 0x00000003ff03723e */ /* 0x000fe400048060ff */
[----:B------:R-:W-:Y:S02]  /*eb00*/  F2FP.SATFINITE.E5M2.F32.PACK_AB_MERGE_C R11, RZ, R4, RZ ;  /* 0x00000004ff0b723e */ /* 0x000fe400048060ff */
[----:B------:R-:W-:Y:S01]  /*eb10*/  F2FP.SATFINITE.E5M2.F32.PACK_AB_MERGE_C R5, RZ, R5, RZ ;  /* 0x00000005ff05723e */ /* 0x000fe200048060ff */
[----:B------:R0:W-:Y:S04]  /*eb20*/  @!P5 STG.E.U8 desc[UR22][R26.64+0xf1], R7 ;  /* 0x0000f1071a00d986 */ /* 0x0001e8000c101116 */
[----:B------:R0:W-:Y:S04]  /*eb30*/  @!P4 STG.E.U8 desc[UR22][R24.64+0xf8], R9 ;  /* 0x0000f8091800c986 */ /* 0x0001e8000c101116 */
[----:B------:R0:W-:Y:S04]  /*eb40*/  @!P1 STG.E.U8 desc[UR22][R24.64+0xf9], R3 ;  /* 0x0000f90318009986 */ /* 0x0001e8000c101116 */
[----:B------:R0:W-:Y:S04]  /*eb50*/  @!P6 STG.E.U8 desc[UR22][R26.64+0xf8], R11 ;  /* 0x0000f80b1a00e986 */ /* 0x0001e8000c101116 */
[----:B------:R0:W-:Y:S02]  /*eb60*/  @!P0 STG.E.U8 desc[UR22][R26.64+0xf9], R5 ;  /* 0x0000f9051a008986 */ /* 0x0001e4000c101116 */
.L_x_298:
[----:B------:R-:W-:Y:S05]  /*eb70*/  BSYNC B0 ;  /* 0x0000000000007941 */ /* 0x000fea0003800000 */
.L_x_40:
[----:B------:R-:W2:Y:S01]  /*eb80*/  LDL.LU R22, [R1+0x84] ;  /* 0x0000840001167983 */ /* 0x000ea20000300800 */
[----:B0-----:R-:W-:Y:S01]  /*eb90*/  IMAD.U32 R3, RZ, RZ, UR18 ;  /* 0x00000012ff037e24 */ /* 0x001fe2000f8e00ff */
[----:B------:R-:W-:Y:S02]  /*eba0*/  ULDC.64 UR6, c[0x0][0x650] ;  /* 0x0001940000067ab9 */ /* 0x000fe40000000a00 */
[----:B------:R-:W3:Y:S01]  /*ebb0*/  LDL.LU R19, [R1+0x88] ;  /* 0x0000880001137983 */ /* 0x000ee20000300800 */
[----:B-----5:R-:W-:Y:S01]  /*ebc0*/  IMAD.U32 R0, RZ, RZ, UR20 ;  /* 0x00000014ff007e24 */ /* 0x020fe2000f8e00ff */
[----:B------:R0:W-:Y:S01]  /*ebd0*/  SYNCS.ARRIVE.TRANS64.A1T0 RZ, [R3+UR29], RZ ;  /* 0x000000ff03ff79a7 */ /* 0x0001e2000810001d */
[----:B------:R-:W-:Y:S02]  /*ebe0*/  IMAD.U32 R2, RZ, RZ, UR20 ;  /* 0x00000014ff027e24 */ /* 0x000fe4000f8e00ff */
[----:B------:R-:W-:Y:S02]  /*ebf0*/  IMAD.MOV.U32 R4, RZ, RZ, -0x1 ;  /* 0xffffffffff047424 */ /* 0x000fe400078e00ff */
[----:B0-----:R-:W-:Y:S01]  /*ec00*/  IMAD.U32 R3, RZ, RZ, UR15 ;  /* 0x0000000fff037e24 */ /* 0x001fe2000f8e00ff */
[----:B---3--:R-:W-:-:S02]  /*ec10*/  LEA R19, P0, R0, R19, 0x1 ;  /* 0x0000001300137211 */ /* 0x008fc400078008ff */
[----:B------:R-:W-:Y:S02]  /*ec20*/  PRMT R0, RZ, 0x7610, R0 ;  /* 0x00007610ff007816 */ /* 0x000fe40000000000 */
[----:B--2---:R-:W-:Y:S01]  /*ec30*/  LEA.HI.X R22, R2, R22, R3, 0x1, P0 ;  /* 0x0000001602167211 */ /* 0x004fe200000f0c03 */
[----:B------:R-:W-:Y:S01]  /*ec40*/  IMAD.MOV.U32 R2, RZ, RZ, -0x1 ;  /* 0xffffffffff027424 */ /* 0x000fe200078e00ff */
[----:B------:R0:W-:Y:S01]  /*ec50*/  STL [R1+0x88], R19 ;  /* 0x0000881301007387 */ /* 0x0001e20000100800 */
[----:B------:R-:W-:Y:S01]  /*ec60*/  IMAD.MOV.U32 R3, RZ, RZ, -0x1 ;  /* 0xffffffffff037424 */ /* 0x000fe200078e00ff */
[----:B------:R-:W-:Y:S02]  /*ec70*/  ISETP.GE.U32.AND P0, PT, R19, UR6, PT ;  /* 0x0000000613007c0c */ /* 0x000fe4000bf06070 */
[----:B------:R0:W-:Y:S02]  /*ec80*/  STL [R1+0x84], R22 ;  /* 0x0000841601007387 */ /* 0x0001e40000100800 */
[----:B------:R-:W-:-:S02]  /*ec90*/  ISETP.GE.U32.AND.EX P0, PT, R22, UR7, PT, P0 ;  /* 0x0000000716007c0c */ /* 0x000fc4000bf06100 */
[----:B------:R0:W-:Y:S04]  /*eca0*/  STL [R1+0x8c], R4 ;  /* 0x00008c0401007387 */ /* 0x0001e80000100800 */
[----:B------:R0:W-:Y:S04]  /*ecb0*/  STL [R1+0x7c], R2 ;  /* 0x00007c0201007387 */ /* 0x0001e80000100800 */
[----:B------:R0:W-:Y:S03]  /*ecc0*/  STL [R1+0x90], R3 ;  /* 0x0000900301007387 */ /* 0x0001e60000100800 */
[----:B------:R-:W-:Y:S05]  /*ecd0*/  @P0 BRA `(.L_x_299) ;  /* 0x0000000400740947 */ /* 0x000fea0003800000 */
[----:B------:R-:W2:Y:S01]  /*ece0*/  S2R R14, SR_CTAID.X ;  /* 0x00000000000e7919 */ /* 0x000ea20000002500 */
[----:B------:R-:W3:Y:S01]  /*ecf0*/  LDC.64 R8, c[0x0][0x628] ;  /* 0x00018a00ff087b82 */ /* 0x000ee20000000a00 */
[----:B------:R-:W-:Y:S01]  /*ed00*/  ULDC UR6, c[0x0][0x150] ;  /* 0x0000540000067ab9 */ /* 0x000fe20000000800 */
[----:B------:R-:W-:Y:S01]  /*ed10*/  IMAD.MOV.U32 R6, RZ, RZ, R19 ;  /* 0x000000ffff067224 */ /* 0x000fe200078e0013 */
[----:B------:R-:W0:Y:S01]  /*ed20*/  S2R R16, SR_CTAID.Y ;  /* 0x0000000000107919 */ /* 0x000e220000002600 */
[----:B------:R-:W-:-:S04]  /*ed30*/  IMAD.MOV.U32 R7, RZ, RZ, R22 ;  /* 0x000000ffff077224 */ /* 0x000fc800078e0016 */
[----:B------:R-:W0:Y:S08]  /*ed40*/  LDC R17, c[0x0][0x144] ;  /* 0x00005100ff117b82 */ /* 0x000e300000000800 */
[----:B------:R-:W0:Y:S08]  /*ed50*/  LDC R10, c[0x0][0x630] ;  /* 0x00018c00ff0a7b82 */ /* 0x000e300000000800 */
[----:B------:R-:W0:Y:S01]  /*ed60*/  LDC.64 R12, c[0x0][0x620] ;  /* 0x00018800ff0c7b82 */ /* 0x000e220000000a00 */
[----:B---3--:R-:W-:-:S04]  /*ed70*/  ISETP.NE.U32.AND P0, PT, R8, RZ, PT ;  /* 0x000000ff0800720c */ /* 0x008fc80003f05070 */
[----:B------:R-:W-:Y:S02]  /*ed80*/  ISETP.NE.AND.EX P0, PT, R9, RZ, PT, P0 ;  /* 0x000000ff0900720c */ /* 0x000fe40003f05300 */
[----:B--2---:R-:W-:-:S05]  /*ed90*/  I2FP.F32.U32 R0, R14 ;  /* 0x0000000e00007245 */ /* 0x004fca0000201000 */
[----:B------:R-:W-:-:S04]  /*eda0*/  FMUL R0, R0, UR6 ;  /* 0x0000000600007c20 */ /* 0x000fc80008400000 */
[----:B------:R2:W3:Y:S02]  /*edb0*/  F2I.U32.TRUNC.NTZ R15, R0 ;  /* 0x00000000000f7305 */ /* 0x0004e4000020f000 */
[----:B------:R-:W-:Y:S05]  /*edc0*/  @!P0 BRA `(.L_x_300) ;  /* 0x0000000000288947 */ /* 0x000fea0003800000 */
[----:B--2---:R-:W2:Y:S02]  /*edd0*/  LDC R0, c[0x0][0x634] ;  /* 0x00018d00ff007b82 */ /* 0x004ea40000000800 */
[----:B--2---:R-:W-:-:S05]  /*ede0*/  IADD3 R7, P0, R19, R0, RZ ;  /* 0x0000000013077210 */ /* 0x004fca0007f1e0ff */
[----:B------:R-:W-:-:S04]  /*edf0*/  IMAD.X R11, RZ, RZ, R22, P0 ;  /* 0x000000ffff0b7224 */ /* 0x000fc800000e0616 */
[----:B0-----:R-:W-:-:S04]  /*ee00*/  IMAD.WIDE.U32 R2, R11, R8, RZ ;  /* 0x000000080b027225 */ /* 0x001fc800078e00ff */
[----:B------:R-:W-:-:S04]  /*ee10*/  IMAD.WIDE.U32 R4, P0, R7, R9, R2 ;  /* 0x0000000907047225 */ /* 0x000fc80007800002 */
[----:B------:R-:W-:-:S04]  /*ee20*/  IMAD.WIDE.U32 R2, R7, R8, RZ ;  /* 0x0000000807027225 */ /* 0x000fc800078e00ff */
[----:B------:R-:W-:Y:S01]  /*ee30*/  IMAD.X R7, RZ, RZ, RZ, P0 ;  /* 0x000000ffff077224 */ /* 0x000fe200000e06ff */
[----:B------:R-:W-:Y:S01]  /*ee40*/  IADD3 RZ, P0, R3, R4, RZ ;  /* 0x0000000403ff7210 */ /* 0x000fe20007f1e0ff */
[----:B------:R-:W-:-:S04]  /*ee50*/  IMAD.MOV.U32 R6, RZ, RZ, R5 ;  /* 0x000000ffff067224 */ /* 0x000fc800078e0005 */
[----:B------:R-:W-:-:S08]  /*ee60*/  IMAD.WIDE.U32.X R6, R11, R9, R6, P0 ;  /* 0x000000090b067225 */ /* 0x000fd000000e0406 */
.L_x_300:
[-CC-:B0-----:R-:W-:Y:S01]  /*ee70*/  SHF.R.U64 R11, R6, R10.reuse, R7.reuse ;  /* 0x0000000a060b7219 */ /* 0x181fe20000001207 */
[----:B------:R-:W0:Y:S01]  /*ee80*/  LDC.64 R20, c[0x0][0x640] ;  /* 0x00019000ff147b82 */ /* 0x000e220000000a00 */
[----:B--2---:R-:W-:Y:S01]  /*ee90*/  SHF.R.U32.HI R0, RZ, R10, R7 ;  /* 0x0000000aff007219 */ /* 0x004fe20000011607 */
[----:B------:R-:W-:Y:S01]  /*eea0*/  IMAD.MOV.U32 R2, RZ, RZ, R19 ;  /* 0x000000ffff027224 */ /* 0x000fe200078e0013 */
[----:B------:R-:W-:Y:S01]  /*eeb0*/  IADD3 R5, P0, RZ, -R11, RZ ;  /* 0x8000000bff057210 */ /* 0x000fe20007f1e0ff */
[----:B---3--:R-:W-:Y:S01]  /*eec0*/  IMAD.MOV R15, RZ, RZ, -R15 ;  /* 0x000000ffff0f7224 */ /* 0x008fe200078e0a0f */
[----:B------:R-:W-:Y:S01]  /*eed0*/  ULDC UR6, c[0x0][0x154] ;  /* 0x0000550000067ab9 */ /* 0x000fe20000000800 */
[----:B------:R-:W-:Y:S02]  /*eee0*/  IMAD.MOV.U32 R7, RZ, RZ, 0x1 ;  /* 0x00000001ff077424 */ /* 0x000fe400078e00ff */
[----:B------:R-:W2:Y:S01]  /*eef0*/  LDC R4, c[0x0][0x618] ;  /* 0x00018600ff047b82 */ /* 0x000ea20000000800 */
[----:B------:R-:W-:-:S02]  /*ef00*/  IMAD.X R3, RZ, RZ, ~R0, P0 ;  /* 0x000000ffff037224 */ /* 0x000fc400000e0e00 */
[----:B------:R-:W-:Y:S02]  /*ef10*/  IMAD R17, R17, R15, R14 ;  /* 0x0000000f11117224 */ /* 0x000fe400078e020e */
[-C--:B------:R-:W-:Y:S02]  /*ef20*/  IMAD R0, R3, R12.reuse, RZ ;  /* 0x0000000c03007224 */ /* 0x080fe400078e02ff */
[----:B------:R-:W-:Y:S01]  /*ef30*/  IMAD.MOV.U32 R3, RZ, RZ, R22 ;  /* 0x000000ffff037224 */ /* 0x000fe200078e0016 */
[----:B------:R-:W3:Y:S01]  /*ef40*/  LDC R6, c[0x0][0x608] ;  /* 0x00018200ff067b82 */ /* 0x000ee20000000800 */
[----:B------:R-:W-:-:S04]  /*ef50*/  IMAD.WIDE.U32 R2, R5, R12, R2 ;  /* 0x0000000c05027225 */ /* 0x000fc800078e0002 */
[----:B------:R-:W-:-:S03]  /*ef60*/  IMAD R5, R5, R13, R0 ;  /* 0x0000000d05057224 */ /* 0x000fc600078e0200 */
[----:B------:R-:W5:Y:S01]  /*ef70*/  LDC R18, c[0x0][0x658] ;  /* 0x00019600ff127b82 */ /* 0x000f620000000800 */
[----:B------:R-:W-:Y:S01]  /*ef80*/  I2FP.F32.U32 R0, R16 ;  /* 0x0000001000007245 */ /* 0x000fe20000201000 */
[----:B------:R-:W-:Y:S01]  /*ef90*/  IMAD.IADD R3, R3, 0x1, R5 ;  /* 0x0000000103037824 */ /* 0x000fe200078e0205 */
[----:B0-----:R-:W-:Y:S01]  /*efa0*/  ISETP.NE.U32.AND P0, PT, R20, RZ, PT ;  /* 0x000000ff1400720c */ /* 0x001fe20003f05070 */
[----:B------:R-:W-:Y:S02]  /*efb0*/  IMAD.MOV.U32 R5, RZ, RZ, -0x1 ;  /* 0xffffffffff057424 */ /* 0x000fe400078e00ff */
[----:B------:R-:W-:Y:S02]  /*efc0*/  FMUL R0, R0, UR6 ;  /* 0x0000000600007c20 */ /* 0x000fe40008400000 */
[----:B------:R-:W0:Y:S01]  /*efd0*/  LDC R15, c[0x0][0x148] ;  /* 0x00005200ff0f7b82 */ /* 0x000e220000000800 */
[----:B--2---:R-:W-:Y:S01]  /*efe0*/  SHF.R.U64 R10, R2, R4, R3 ;  /* 0x00000004020a7219 */ /* 0x004fe20000001203 */
[----:B------:R2:W0:Y:S01]  /*eff0*/  F2I.U32.TRUNC.NTZ R13, R0 ;  /* 0x00000000000d7305 */ /* 0x000422000020f000 */
[----:B------:R-:W-:-:S02]  /*f000*/  ISETP.NE.AND.EX P0, PT, R21, RZ, PT, P0 ;  /* 0x000000ff1500720c */ /* 0x000fc40003f05300 */
[----:B------:R-:W-:-:S03]  /*f010*/  SHF.R.U32.HI R3, RZ, R4, R3 ;  /* 0x00000004ff037219 */ /* 0x000fc60000011603 */
[----:B------:R-:W0:Y:S01]  /*f020*/  LDC R14, c[0x0][0x600] ;  /* 0x00018000ff0e7b82 */ /* 0x000e220000000800 */
[-CC-:B---3--:R-:W-:Y:S02]  /*f030*/  SHF.R.U64 R8, R10, R6.reuse, R3.reuse ;  /* 0x000000060a087219 */ /* 0x188fe40000001203 */
[----:B------:R-:W-:-:S05]  /*f040*/  SHF.R.U32.HI R3, RZ, R6, R3 ;  /* 0x00000006ff037219 */ /* 0x000fca0000011603 */
[----:B------:R-:W3:Y:S01]  /*f050*/  LDC R22, c[0x0][0x648] ;  /* 0x00019200ff167b82 */ /* 0x000ee20000000800 */
[-CC-:B-----5:R-:W-:Y:S02]  /*f060*/  SHF.R.U64 R12, R8, R18.reuse, R3.reuse ;  /* 0x00000012080c7219 */ /* 0x1a0fe40000001203 */
[-C--:B------:R-:W-:Y:S02]  /*f070*/  SHF.L.U32 R5, R5, R18.reuse, RZ ;  /* 0x0000001205057219 */ /* 0x080fe400000006ff */
[-C--:B------:R-:W-:Y:S01]  /*f080*/  SHF.R.U32.HI R3, RZ, R18.reuse, R3 ;  /* 0x00000012ff037219 */ /* 0x080fe20000011603 */
[----:B------:R-:W-:Y:S01]  /*f090*/  IMAD.MOV.U32 R2, RZ, RZ, R12 ;  /* 0x000000ffff027224 */ /* 0x000fe200078e000c */
[----:B------:R-:W-:Y:S01]  /*f0a0*/  SHF.L.U32 R18, R7, R18, RZ ;  /* 0x0000001207127219 */ /* 0x000fe200000006ff */
[----:B------:R-:W0:Y:S01]  /*f0b0*/  LDC R23, c[0x0][0x638] ;  /* 0x00018e00ff177b82 */ /* 0x000e220000000800 */
[----:B------:R-:W-:-:S07]  /*f0c0*/  LOP3.LUT R19, RZ, R5, RZ, 0x33, !PT ;  /* 0x00000005ff137212 */ /* 0x000fce00078e33ff */
[----:B------:R-:W0:Y:S01]  /*f0d0*/  LDC R24, c[0x0][0x610] ;  /* 0x00018400ff187b82 */ /* 0x000e220000000800 */
[----:B--2---:R-:W-:Y:S05]  /*f0e0*/  @!P0 BRA `(.L_x_301) ;  /* 0x0000000000288947 */ /* 0x004fea0003800000 */
[----:B------:R-:W2:Y:S02]  /*f0f0*/  LDC R7, c[0x0][0x64c] ;  /* 0x00019300ff077b82 */ /* 0x000ea40000000800 */
[----:B--2---:R-:W-:-:S05]  /*f100*/  IADD3 R7, P0, R12, R7, RZ ;  /* 0x000000070c077210 */ /* 0x004fca0007f1e0ff */
        /* <DEDUP_REMOVED lines=8> */
.L_x_301:
[----:B---3--:R-:W-:Y:S01]  /*f190*/  SHF.R.U64 R0, R2, R22, R3 ;  /* 0x0000001602007219 */ /* 0x008fe20000001203 */
[----:B0-----:R-:W-:Y:S01]  /*f1a0*/  VIADD R7, R14, 0xffffffff ;  /* 0xffffffff0e077836 */ /* 0x001fe20000000000 */
[----:B------:R-:W-:Y:S01]  /*f1b0*/  LOP3.LUT R5, R8, R19, RZ, 0xc0, !PT ;  /* 0x0000001308057212 */ /* 0x000fe200078ec0ff */
[----:B------:R-:W-:Y:S02]  /*f1c0*/  IMAD.MOV R13, RZ, RZ, -R13 ;  /* 0x000000ffff0d7224 */ /* 0x000fe400078e0a0d */
[----:B------:R-:W-:Y:S02]  /*f1d0*/  IMAD.MOV R3, RZ, RZ, -R0 ;  /* 0x000000ffff037224 */ /* 0x000fe400078e0a00 */
[----:B------:R-:W-:Y:S01]  /*f1e0*/  IMAD R2, R18, R0, R5 ;  /* 0x0000000012027224 */ /* 0x000fe200078e0205 */
[----:B------:R-:W-:Y:S01]  /*f1f0*/  LOP3.LUT R5, R10, R7, RZ, 0xc0, !PT ;  /* 0x000000070a057212 */ /* 0x000fe200078ec0ff */
[----:B------:R-:W-:Y:S02]  /*f200*/  @P2 IMAD R17, R15, R13, R16 ;  /* 0x0000000d0f112224 */ /* 0x000fe400078e0210 */
[----:B------:R-:W-:-:S02]  /*f210*/  IMAD R0, R3, R23, R12 ;  /* 0x0000001703007224 */ /* 0x000fc400078e020c */
[----:B------:R-:W-:Y:S02]  /*f220*/  IMAD.MOV.U32 R4, RZ, RZ, 0x1 ;  /* 0x00000001ff047424 */ /* 0x000fe400078e00ff */
[----:B------:R-:W-:Y:S02]  /*f230*/  IMAD R2, R2, R24, R17 ;  /* 0x0000001802027224 */ /* 0x000fe400078e0211 */
[----:B------:R-:W-:Y:S01]  /*f240*/  IMAD R3, R0, R14, R5 ;  /* 0x0000000e00037224 */ /* 0x000fe200078e0205 */
[----:B------:R-:W-:-:S04]  /*f250*/  PRMT R0, R4, 0x7610, R0 ;  /* 0x0000761004007816 */ /* 0x000fc80000000000 */
[----:B------:R-:W-:Y:S02]  /*f260*/  SEL R4, R3, R2, !P2 ;  /* 0x0000000203047207 */ /* 0x000fe40005000000 */
[----:B------:R-:W-:-:S03]  /*f270*/  SEL R2, R2, R3, !P2 ;  /* 0x0000000302027207 */ /* 0x000fc60005000000 */
[----:B------:R2:W-:Y:S04]  /*f280*/  STL [R1+0x90], R4 ;  /* 0x0000900401007387 */ /* 0x0005e80000100800 */
[----:B------:R2:W-:Y:S04]  /*f290*/  STL [R1+0x7c], R11 ;  /* 0x00007c0b01007387 */ /* 0x0005e80000100800 */
[----:B------:R2:W-:Y:S02]  /*f2a0*/  STL [R1+0x8c], R2 ;  /* 0x00008c0201007387 */ /* 0x0005e40000100800 */
.L_x_299:
[----:B------:R-:W-:Y:S01]  /*f2b0*/  LOP3.LUT P0, RZ, R0, 0xff, RZ, 0xc0, !PT ;  /* 0x000000ff00ff7812 */ /* 0x000fe2000780c0ff */
[----:B------:R-:W-:-:S12]  /*f2c0*/  ULOP3.LUT UR30, UR30, 0x1, URZ, 0x3c, !UPT ;  /* 0x000000011e1e7892 */ /* 0x000fd8000f8e3c3f */
[----:B------:R-:W-:Y:S05]  /*f2d0*/  @P0 BRA `(.L_x_302) ;  /* 0xffffff2400d00947 */ /* 0x000fea000383ffff */
[----:B------:R-:W-:Y:S05]  /*f2e0*/  EXIT ;  /* 0x000000000000794d */ /* 0x000fea0003800000 */
.L_x_18:
[----:B------:R-:W-:-:S08]  /*f2f0*/  ISETP.NE.AND P0, PT, RZ, UR6, PT ;  /* 0x00000006ff007c0c */ /* 0x000fd0000bf05270 */
[----:B0123--:R-:W0:-:S00]  /*f300*/  USETMAXREG.DEALLOC.CTAPOOL 0x28 ;  /* 0x00000028000079c8 */ /* 0x00fe0000080e0500 */
[----:B------:R-:W-:Y:S05]  /*f310*/  @P0 EXIT ;  /* 0x000000000000094d */ /* 0x000fea0003800000 */
[----:B0-----:R-:W-:Y:S01]  /*f320*/  LOP3.LUT P0, RZ, R0, 0xff, RZ, 0xc0, !PT ;  /* 0x000000ff00ff7812 */ /* 0x001fe2000780c0ff */
[----:B------:R-:W-:Y:S02]  /*f330*/  IMAD.MOV.U32 R0, RZ, RZ, 0x1 ;  /* 0x00000001ff007424 */ /* 0x000fe400078e00ff */
[----:B------:R-:W-:-:S10]  /*f340*/  IMAD.MOV.U32 R8, RZ, RZ, RZ ;  /* 0x000000ffff087224 */ /* 0x000fd400078e00ff */
[----:B------:R-:W-:Y:S05]  /*f350*/  @!P0 BRA `(.L_x_303) ;  /* 0x0000000c00608947 */ /* 0x000fea0003800000 */
[----:B------:R-:W0:Y:S01]  /*f360*/  S2R R9, SR_CgaCtaId ;  /* 0x0000000000097919 */ /* 0x000e220000008800 */
[----:B------:R-:W-:Y:S01]  /*f370*/  LOP3.LUT P0, RZ, R2, 0x1f, RZ, 0xc0, !PT ;  /* 0x0000001f02ff7812 */ /* 0x000fe2000780c0ff */
[----:B------:R-:W-:Y:S01]  /*f380*/  ULDC UR5, c[0x0][0x658] ;  /* 0x0001960000057ab9 */ /* 0x000fe20000000800 */
[----:B------:R-:W-:Y:S01]  /*f390*/  UMOV UR6, 0xffffffff ;  /* 0xffffffff00067882 */ /* 0x000fe20000000000 */
[----:B------:R-:W-:Y:S01]  /*f3a0*/  BSSY B0, `(.L_x_303) ;  /* 0x00000d3000007945 */ /* 0x000fe20003800000 */
[----:B------:R-:W-:Y:S01]  /*f3b0*/  USHF.L.U32 UR6, UR6, UR5, URZ ;  /* 0x0000000506067299 */ /* 0x000fe2000800063f */
[C---:B------:R-:W-:Y:S01]  /*f3c0*/  ISETP.NE.AND P3, PT, R3.reuse, RZ, PT ;  /* 0x000000ff0300720c */ /* 0x040fe20003f65270 */
[----:B------:R-:W-:Y:S01]  /*f3d0*/  IMAD.MOV.U32 R11, RZ, RZ, 0x1 ;  /* 0x00000001ff0b7424 */ /* 0x000fe200078e00ff */
[----:B------:R-:W-:Y:S01]  /*f3e0*/  ISETP.NE.OR P0, PT, R3, RZ, !P0 ;  /* 0x000000ff0300720c */ /* 0x000fe20004705670 */
[----:B------:R-:W-:Y:S01]  /*f3f0*/  IMAD.MOV.U32 R0, RZ, RZ, 0x1 ;  /* 0x00000001ff007424 */ /* 0x000fe200078e00ff */
[----:B------:R-:W-:Y:S01]  /*f400*/  ULDC UR4, c[0x0][0x600] ;  /* 0x0001800000047ab9 */ /* 0x000fe20000000800 */
[----:B------:R-:W-:Y:S01]  /*f410*/  IMAD.MOV.U32 R8, RZ, RZ, RZ ;  /* 0x000000ffff087224 */ /* 0x000fe200078e00ff */
[----:B------:R-:W-:Y:S01]  /*f420*/  UMOV UR7, 0x1 ;  /* 0x0000000100077882 */ /* 0x000fe20000000000 */
[----:B------:R-:W-:-:S02]  /*f430*/  UIADD3 UR26, UR14, 0x1, URZ ;  /* 0x000000010e1a7890 */ /* 0x000fc4000fffe03f */
[----:B------:R-:W-:Y:S02]  /*f440*/  ULOP3.LUT UR27, UR13, 0x2, URZ, 0xfc, !UPT ;  /* 0x000000020d1b7892 */ /* 0x000fe4000f8efc3f */
[----:B------:R-:W-:Y:S02]  /*f450*/  UIADD3 UR4, UR4, -0x1, URZ ;  /* 0xffffffff04047890 */ /* 0x000fe4000fffe03f */
[----:B------:R-:W-:Y:S02]  /*f460*/  USHF.L.U32 UR22, UR7, UR5, URZ ;  /* 0x0000000507167299 */ /* 0x000fe4000800063f */
[----:B------:R-:W-:Y:S01]  /*f470*/  ULOP3.LUT UR19, URZ, UR6, URZ, 0x33, !UPT ;  /* 0x000000063f137292 */ /* 0x000fe2000f8e333f */
[----:B------:R-:W-:Y:S01]  /*f480*/  ULDC.64 UR24, c[0x0][0x198] ;  /* 0x0000660000187ab9 */ /* 0x000fe20000000a00 */
[C---:B0-----:R-:W-:Y:S02]  /*f490*/  IMAD.SHL.U32 R10, R9.reuse, 0x80, RZ ;  /* 0x00000080090a7824 */ /* 0x041fe400078e00ff */
[----:B------:R-:W-:-:S03]  /*f4a0*/  IMAD.SHL.U32 R9, R9, 0x1000, RZ ;  /* 0x0000100009097824 */ /* 0x000fc600078e00ff */
[----:B------:R-:W-:Y:S02]  /*f4b0*/  LOP3.LUT R10, R10, 0x80, RZ, 0xc0, !PT ;  /* 0x000000800a0a7812 */ /* 0x000fe400078ec0ff */
[----:B------:R-:W-:-:S07]  /*f4c0*/  LOP3.LUT R9, R9, 0x1000, RZ, 0xc0, !PT ;  /* 0x0000100009097812 */ /* 0x000fce00078ec0ff */
.L_x_315:
[----:B------:R-:W-:-:S03]  /*f4d0*/  UMOV UR5, 0xffffffff ;  /* 0xffffffff00057882 */ /* 0x000fc60000000000 */
[----:B01----:R-:W-:Y:S05]  /*f4e0*/  BRA.DIV UR5, `(.L_x_304) ;  /* 0x0000001a05b07947 */ /* 0x003fea000b800000 */
[----:B------:R-:W-:-:S13]  /*f4f0*/  ELECT P1, URZ, PT ;  /* 0x00000000003f782f */ /* 0x000fda0003820000 */
.L_x_346:
[----:B------:R-:W0:Y:S01]  /*f500*/  LDC R2, c[0x0][0x28c] ;  /* 0x0000a300ff027b82 */ /* 0x000e220000000800 */
[----:B------:R-:W-:Y:S01]  /*f510*/  BSSY B1, `(.L_x_305) ;  /* 0x000003d000017945 */ /* 0x000fe20003800000 */
[----:B0-----:R-:W-:-:S13]  /*f520*/  ISETP.LT.OR P1, PT, R2, 0x1, !P1 ;  /* 0x000000010200780c */ /* 0x001fda0004f21670 */
[----:B------:R-:W-:Y:S05]  /*f530*/  @P1 BRA `(.L_x_306) ;  /* 0x0000000000e81947 */ /* 0x000fea0003800000 */
[----:B------:R-:W2:Y:S04]  /*f540*/  LDL.LU R4, [R1+0x90] ;  /* 0x0000900001047983 */ /* 0x000ea80000300800 */
[----:B------:R-:W3:Y:S01]  /*f550*/  LDL.LU R3, [R1+0x8c] ;  /* 0x00008c0001037983 */ /* 0x000ee20000300800 */
[----:B------:R-:W-:Y:S02]  /*f560*/  IMAD.MOV.U32 R14, RZ, RZ, RZ ;  /* 0x000000ffff0e7224 */ /* 0x000fe400078e00ff */
[----:B------:R-:W-:Y:S02]  /*f570*/  IMAD.U32 R15, RZ, RZ, UR26 ;  /* 0x0000001aff0f7e24 */ /* 0x000fe4000f8e00ff */
[----:B------:R-:W-:Y:S02]  /*f580*/  IMAD.MOV.U32 R2, RZ, RZ, R0 ;  /* 0x000000ffff027224 */ /* 0x000fe400078e0000 */
[----:B--2---:R-:W-:-:S02]  /*f590*/  IMAD R6, R4, 0x100, R10 ;  /* 0x0000010004067824 */ /* 0x004fc400078e020a */
[----:B------:R-:W-:Y:S02]  /*f5a0*/  IMAD.MOV.U32 R4, RZ, RZ, R8 ;  /* 0x000000ffff047224 */ /* 0x000fe400078e0008 */
[----:B---3--:R-:W-:-:S07]  /*f5b0*/  IMAD.SHL.U32 R7, R3, 0x40, RZ ;  /* 0x0000004003077824 */ /* 0x008fce00078e00ff */
.L_x_310:
[----:B------:R-:W0:Y:S01]  /*f5c0*/  S2R R12, SR_CgaCtaId ;  /* 0x00000000000c7919 */ /* 0x000e220000008800 */
[----:B------:R-:W-:Y:S01]  /*f5d0*/  MOV R3, 0x400 ;  /* 0x0000040000037802 */ /* 0x000fe20000000f00 */
[----:B------:R-:W1:Y:S03]  /*f5e0*/  @!P3 LDC R5, c[0x0][0x500] ;  /* 0x00014000ff05bb82 */ /* 0x000e660000000800 */
[----:B0-----:R-:W-:Y:S02]  /*f5f0*/  LEA R13, R12, R3, 0x18 ;  /* 0x000000030c0d7211 */ /* 0x001fe400078ec0ff */
[----:B------:R-:W-:-:S03]  /*f600*/  SHF.L.U32 R3, R2, 0x1f, RZ ;  /* 0x0000001f02037819 */ /* 0x000fc600000006ff */
[----:B------:R-:W-:-:S04]  /*f610*/  IMAD R12, R4, 0x8, R13 ;  /* 0x00000008040c7824 */ /* 0x000fc800078e020d */
[----:B------:R-:W0:Y:S02]  /*f620*/  SYNCS.PHASECHK.TRANS64.TRYWAIT P1, [R12+URZ+0xb0], R3 ;  /* 0x0000b0030c0075a7 */ /* 0x000e24000802017f */
[----:B01----:R-:W-:Y:S05]  /*f630*/  @!P1 BRA `(.L_x_307) ;  /* 0x00000018007c9947 */ /* 0x003fea0003800000 */
.L_x_347:
[----:B------:R-:W-:Y:S01]  /*f640*/  UPRMT UR5, UR27, 0x9910, URZ ;  /* 0x000099101b057896 */ /* 0x000fe2000800003f */
[----:B------:R1:W-:Y:S03]  /*f650*/  @!P3 SYNCS.ARRIVE.TRANS64 RZ, [R12+URZ], R5 ;  /* 0x000000050cffb9a7 */ /* 0x0003e6000800003f */
[----:B------:R-:W-:-:S06]  /*f660*/  UISETP.NE.AND UP0, UPT, UR5, 0x2, UPT ;  /* 0x000000020500788c */ /* 0x000fcc000bf05270 */
[----:B------:R-:W-:-:S13]  /*f670*/  PLOP3.LUT P1, PT, PT, PT, UP0, 0x80, 0x0 ;  /* 0x000000000000781c */ /* 0x000fda0003f2f008 */
[----:B-1----:R-:W-:Y:S05]  /*f680*/  @P1 BRA `(.L_x_308) ;  /* 0x0000000000041947 */ /* 0x002fea0003800000 */
[----:B------:R-:W-:Y:S01]  /*f690*/  BPT.TRAP 0x1 ;  /* 0x000000040000795c */ /* 0x000fe20000300000 */
.L_x_308:
[----:B------:R-:W-:Y:S05]  /*f6a0*/  @P0 BRA `(.L_x_309) ;  /* 0x0000000000040947 */ /* 0x000fea0003800000 */
[----:B------:R-:W-:Y:S01]  /*f6b0*/  BPT.TRAP 0x1 ;  /* 0x000000040000795c */ /* 0x000fe20000300000 */
.L_x_309:
[----:B------:R-:W2:Y:S01]  /*f6c0*/  LDL R16, [R1+0x7c] ;  /* 0x00007c0001107983 */ /* 0x000ea20000100800 */
[C---:B0-----:R-:W-:Y:S01]  /*f6d0*/  IMAD R3, R4.reuse, 0x800, R13 ;  /* 0x0000080004037824 */ /* 0x041fe200078e020d */
[----:B------:R-:W-:Y:S01]  /*f6e0*/  R2UR UR18, R13 ;  /* 0x000000000d1272ca */ /* 0x000fe200000e0000 */
[----:B------:R-:W-:Y:S01]  /*f6f0*/  IMAD R5, R4, 0x2000, R9 ;  /* 0x0000200004057824 */ /* 0x000fe200078e0209 */
[----:B------:R-:W-:Y:S01]  /*f700*/  R2UR UR9, R12 ;  /* 0x000000000c0972ca */ /* 0x000fe200000e0000 */
[----:B------:R-:W-:Y:S01]  /*f710*/  VIADD R15, R15, 0xffffffff ;  /* 0xffffffff0f0f7836 */ /* 0x000fe20000000000 */
[----:B------:R-:W-:Y:S01]  /*f720*/  R2UR UR5, R3 ;  /* 0x00000000030572ca */ /* 0x000fe200000e0000 */
[----:B------:R-:W-:Y:S01]  /*f730*/  UIADD3 UR6, UP0, UR24, 0xf0, URZ ;  /* 0x000000f018067890 */ /* 0x000fe2000ff1e03f */
[----:B------:R-:W-:Y:S01]  /*f740*/  R2UR UR8, R5 ;  /* 0x00000000050872ca */ /* 0x000fe200000e0000 */
[----:B------:R-:W-:Y:S01]  /*f750*/  UIADD3 UR28, UP1, UR24, 0x1f0, URZ ;  /* 0x000001f0181c7890 */ /* 0x000fe2000ff3e03f */
[----:B------:R-:W-:Y:S01]  /*f760*/  R2UR UR11, R7 ;  /* 0x00000000070b72ca */ /* 0x000fe200000e0000 */
[----:B------:R-:W-:Y:S01]  /*f770*/  UIADD3.X UR7, URZ, UR25, URZ, UP0, !UPT ;  /* 0x000000193f077290 */ /* 0x000fe200087fe43f */
[----:B------:R-:W-:Y:S01]  /*f780*/  R2UR UR10, R14 ;  /* 0x000000000e0a72ca */ /* 0x000fe200000e0000 */
[----:B------:R-:W-:Y:S01]  /*f790*/  VIADD R4, R4, 0x1 ;  /* 0x0000000104047836 */ /* 0x000fe20000000000 */
[----:B------:R-:W-:Y:S01]  /*f7a0*/  R2UR UR23, R6 ;  /* 0x00000000061772ca */ /* 0x000fe200000e0000 */
[----:B------:R-:W-:Y:S01]  /*f7b0*/  UIADD3.X UR29, URZ, UR25, URZ, UP1, !UPT ;  /* 0x000000193f1d7290 */ /* 0x000fe20008ffe43f */
[----:B------:R-:W-:Y:S01]  /*f7c0*/  ISETP.GT.AND P4, PT, R15, 0x1, PT ;  /* 0x000000010f00780c */ /* 0x000fe20003f84270 */
[----:B------:R-:W-:Y:S01]  /*f7d0*/  UMOV UR16, 0x0 ;  /* 0x0000000000107882 */ /* 0x000fe20000000000 */
[----:B------:R-:W-:Y:S01]  /*f7e0*/  UMOV UR17, 0x10000000 ;  /* 0x1000000000117882 */ /* 0x000fe20000000000 */
[----:B------:R-:W-:Y:S01]  /*f7f0*/  UIADD3 UR5, UR5, 0x280, URZ ;  /* 0x0000028005057890 */ /* 0x000fe2000fffe03f */
[----:B------:R-:W-:Y:S01]  /*f800*/  ISETP.NE.AND P1, PT, R4, 0x16, PT ;  /* 0x000000160400780c */ /* 0x000fe20003f25270 */
[----:B------:R-:W-:Y:S01]  /*f810*/  UIADD3 UR18, UR18, 0xb280, UR8 ;  /* 0x0000b28012127890 */ /* 0x000fe2000fffe008 */
[----:B------:R-:W-:Y:S01]  /*f820*/  VIADD R14, R14, 0x20 ;  /* 0x000000200e0e7836 */ /* 0x000fe20000000000 */
[----:B------:R-:W-:Y:S01]  /*f830*/  UMOV UR30, 0x30000 ;  /* 0x00030000001e7882 */ /* 0x000fe20000000000 */
[----:B------:R-:W-:-:S02]  /*f840*/  SEL R3, RZ, 0x1, P1 ;  /* 0x00000001ff037807 */ /* 0x000fc40000800000 */
[----:B------:R-:W-:Y:S01]  /*f850*/  UMOV UR8, UR5 ;  /* 0x0000000500087c82 */ /* 0x000fe20008000000 */
[----:B------:R-:W-:Y:S02]  /*f860*/  SEL R4, R4, RZ, P1 ;  /* 0x000000ff04047207 */ /* 0x000fe40000800000 */
[----:B------:R-:W-:Y:S02]  /*f870*/  LOP3.LUT R2, R2, R3, RZ, 0x3c, !PT ;  /* 0x0000000302027212 */ /* 0x000fe400078e3cff */
[----:B--2---:R-:W-:-:S13]  /*f880*/  R2UR UR12, R16 ;  /* 0x00000000100c72ca */ /* 0x004fda00000e0000 */
[----:B------:R0:W-:Y:S02]  /*f890*/  UTMALDG.3D [UR8], [UR6], desc[UR16] ;  /* 0x00001008060075b4 */ /* 0x0001e40008011000 */
[----:B0-----:R-:W-:Y:S01]  /*f8a0*/  UMOV UR11, UR23 ;  /* 0x00000017000b7c82 */ /* 0x001fe20008000000 */
[----:B------:R-:W-:Y:S02]  /*f8b0*/  UMOV UR8, UR18 ;  /* 0x0000001200087c82 */ /* 0x000fe40008000000 */
[----:B------:R0:W-:Y:S02]  /*f8c0*/  UTMALDG.3D.MULTICAST [UR8], [UR28], UR30, desc[UR16] ;  /* 0x000010081c0073b4 */ /* 0x0001e4000801181e */
[----:B0-----:R-:W-:Y:S05]  /*f8d0*/  @P4 BRA `(.L_x_310) ;  /* 0xfffffffc00384947 */ /* 0x001fea000383ffff */
.L_x_306:
[----:B------:R-:W-:Y:S05]  /*f8e0*/  BSYNC B1 ;  /* 0x0000000000017941 */ /* 0x000fea0003800000 */
.L_x_305:
[----:B------:R-:W2:Y:S01]  /*f8f0*/  LDL.LU R17, [R1+0x84] ;  /* 0x0000840001117983 */ /* 0x000ea20000300800 */
[----:B------:R-:W-:Y:S01]  /*f900*/  LOP3.LUT P5, RZ, R11, 0xff, RZ, 0xc0, !PT ;  /* 0x000000ff0bff7812 */ /* 0x000fe200078ac0ff */
[----:B------:R-:W-:Y:S01]  /*f910*/  VIADD R8, R8, UR14 ;  /* 0x0000000e08087c36 */ /* 0x000fe20008000000 */
[----:B------:R-:W-:Y:S01]  /*f920*/  UISETP.GE.U32.AND UP0, UPT, UR14, 0x16, UPT ;  /* 0x000000160e00788c */ /* 0x000fe2000bf06070 */
[----:B------:R-:W3:Y:S01]  /*f930*/  LDL.LU R16, [R1+0x88] ;  /* 0x0000880001107983 */ /* 0x000ee20000300800 */
[----:B------:R-:W-:Y:S01]  /*f940*/  IMAD.U32 R5, RZ, RZ, UR14 ;  /* 0x0000000eff057e24 */ /* 0x000fe2000f8e00ff */
[----:B------:R-:W-:Y:S01]  /*f950*/  ULDC.64 UR6, c[0x0][0x650] ;  /* 0x0001940000067ab9 */ /* 0x000fe20000000a00 */
[----:B------:R-:W-:Y:S01]  /*f960*/  ISETP.GT.U32.AND P1, PT, R8, 0x15, PT ;  /* 0x000000150800780c */ /* 0x000fe20003f24070 */
[----:B------:R-:W-:Y:S01]  /*f970*/  BSSY B1, `(.L_x_311) ;  /* 0x0000073000017945 */ /* 0x000fe20003800000 */
[----:B------:R-:W-:Y:S02]  /*f980*/  PLOP3.LUT P4, PT, PT, PT, UP0, 0x80, 0x0 ;  /* 0x000000000000781c */ /* 0x000fe40003f8f008 */
[----:B------:R-:W-:-:S02]  /*f990*/  ISETP.LT.U32.AND P1, PT, R5, 0x16, P1 ;  /* 0x000000160500780c */ /* 0x000fc40000f21070 */
[----:B------:R-:W-:Y:S01]  /*f9a0*/  PRMT R11, RZ, 0x7610, R11 ;  /* 0x00007610ff0b7816 */ /* 0x000fe2000000000b */
[----:B------:R-:W0:Y:S01]  /*f9b0*/  @P5 S2R R3, SR_CgaCtaId ;  /* 0x0000000000035919 */ /* 0x000e220000008800 */
[----:B------:R-:W-:-:S04]  /*f9c0*/  @P5 MOV R2, 0x400 ;  /* 0x0000040000025802 */ /* 0x000fc80000000f00 */
[----:B0-----:R-:W-:Y:S01]  /*f9d0*/  @P5 LEA R4, R3, R2, 0x18 ;  /* 0x0000000203045211 */ /* 0x001fe200078ec0ff */
[----:B------:R-:W-:-:S03]  /*f9e0*/  IMAD.WIDE.U32 R2, R8, -0x45d1745d, RZ ;  /* 0xba2e8ba308027825 */ /* 0x000fc600078e00ff */
[----:B------:R0:W-:Y:S02]  /*f9f0*/  @P5 SYNCS.ARRIVE.TRANS64.A1T0 RZ, [R4+URZ+0x198], RZ ;  /* 0x000198ff04ff59a7 */ /* 0x0001e4000810003f */
[----:B------:R-:W-:Y:S02]  /*fa00*/  SHF.R.U32.HI R5, RZ, 0x4, R3 ;  /* 0x00000004ff057819 */ /* 0x000fe40000011603 */
[----:B------:R-:W-:Y:S02]  /*fa10*/  SEL R3, RZ, 0x1, !P1 ;  /* 0x00000001ff037807 */ /* 0x000fe40004800000 */
[----:B------:R-:W-:Y:S01]  /*fa20*/  PRMT R2, RZ, 0x7610, R2 ;  /* 0x00007610ff027816 */ /* 0x000fe20000000002 */
[----:B------:R-:W-:Y:S01]  /*fa30*/  IMAD R8, R5, -0x16, R8 ;  /* 0xffffffea05087824 */ /* 0x000fe200078e0208 */
[----:B------:R-:W-:Y:S01]  /*fa40*/  LOP3.LUT R0, R0, R3, RZ, 0x3c, !PT ;  /* 0x0000000300007212 */ /* 0x000fe200078e3cff */
[----:B0-----:R-:W-:Y:S02]  /*fa50*/  IMAD.MOV.U32 R4, RZ, RZ, -0x1 ;  /* 0xffffffffff047424 */ /* 0x001fe400078e00ff */
[----:B------:R-:W-:Y:S01]  /*fa60*/  IMAD.MOV.U32 R3, RZ, RZ, -0x1 ;  /* 0xffffffffff037424 */ /* 0x000fe200078e00ff */
[----:B------:R-:W-:Y:S01]  /*fa70*/  @P4 LOP3.LUT R0, R0, 0x1, R5, 0x78, !PT ;  /* 0x0000000100004812 */ /* 0x000fe200078e7805 */
[----:B------:R-:W-:Y:S01]  /*fa80*/  IMAD.MOV.U32 R5, RZ, RZ, -0x1 ;  /* 0xffffffffff057424 */ /* 0x000fe200078e00ff */
[----:B---3--:R-:W-:-:S04]  /*fa90*/  IADD3 R16, P5, R16, UR20, RZ ;  /* 0x0000001410107c10 */ /* 0x008fc8000ffbe0ff */
[----:B--2---:R-:W-:Y:S01]  /*faa0*/  IADD3.X R17, R17, UR15, RZ, P5, !PT ;  /* 0x0000000f11117c10 */ /* 0x004fe2000affe4ff */
[----:B------:R0:W-:Y:S01]  /*fab0*/  STL [R1+0x88], R16 ;  /* 0x0000881001007387 */ /* 0x0001e20000100800 */
[----:B------:R-:W-:-:S03]  /*fac0*/  ISETP.GE.U32.AND P1, PT, R16, UR6, PT ;  /* 0x0000000610007c0c */ /* 0x000fc6000bf26070 */
[----:B------:R0:W-:Y:S01]  /*fad0*/  STL [R1+0x84], R17 ;  /* 0x0000841101007387 */ /* 0x0001e20000100800 */
[----:B------:R-:W-:-:S03]  /*fae0*/  ISETP.GE.U32.AND.EX P1, PT, R17, UR7, PT, P1 ;  /* 0x0000000711007c0c */ /* 0x000fc6000bf26110 */
[----:B------:R0:W-:Y:S04]  /*faf0*/  STL [R1+0x8c], R5 ;  /* 0x00008c0501007387 */ /* 0x0001e80000100800 */
[----:B------:R0:W-:Y:S04]  /*fb00*/  STL [R1+0x90], R4 ;  /* 0x0000900401007387 */ /* 0x0001e80000100800 */
[----:B------:R0:W-:Y:S02]  /*fb10*/  STL [R1+0x7c], R3 ;  /* 0x00007c0301007387 */ /* 0x0001e40000100800 */
[----:B------:R-:W-:Y:S05]  /*fb20*/  @P1 BRA `(.L_x_312) ;  /* 0x00000004005c1947 */ /* 0x000fea0003800000 */
[----:B------:R-:W-:Y:S01]  /*fb30*/  ULDC.64 UR6, c[0x0][0x628] ;  /* 0x00018a0000067ab9 */ /* 0x000fe20000000a00 */
[----:B------:R-:W1:Y:S01]  /*fb40*/  S2R R13, SR_CTAID.X ;  /* 0x00000000000d7919 */ /* 0x000e620000002500 */
[----:B------:R-:W-:Y:S01]  /*fb50*/  ISETP.NE.U32.AND P1, PT, RZ, UR6, PT ;  /* 0x00000006ff007c0c */ /* 0x000fe2000bf25070 */
[----:B------:R-:W-:Y:S01]  /*fb60*/  ULDC UR8, c[0x0][0x630] ;  /* 0x00018c0000087ab9 */ /* 0x000fe20000000800 */
[----:B------:R-:W-:Y:S01]  /*fb70*/  IMAD.MOV.U32 R2, RZ, RZ, R16 ;  /* 0x000000ffff027224 */ /* 0x000fe200078e0010 */
[----:B------:R-:W2:Y:S01]  /*fb80*/  S2R R12, SR_CTAID.Y ;  /* 0x00000000000c7919 */ /* 0x000ea20000002600 */
[----:B------:R-:W-:Y:S01]  /*fb90*/  ISETP.NE.AND.EX P1, PT, RZ, UR7, PT, P1 ;  /* 0x00000007ff007c0c */ /* 0x000fe2000bf25310 */
[----:B0-----:R-:W-:-:S12]  /*fba0*/  IMAD.MOV.U32 R3, RZ, RZ, R17 ;  /* 0x000000ffff037224 */ /* 0x001fd800078e0011 */
[----:B------:R-:W-:Y:S05]  /*fbb0*/  @!P1 BRA `(.L_x_313) ;  /* 0x0000000000289947 */ /* 0x000fea0003800000 */
[----:B------:R-:W-:Y:S02]  /*fbc0*/  ULDC UR5, c[0x0][0x634] ;  /* 0x00018d0000057ab9 */ /* 0x000fe40000000800 */
[----:B------:R-:W-:-:S05]  /*fbd0*/  IADD3 R7, P1, R16, UR5, RZ ;  /* 0x0000000510077c10 */ /* 0x000fca000ff3e0ff */
[----:B------:R-:W-:-:S04]  /*fbe0*/  IMAD.X R15, RZ, RZ, R17, P1 ;  /* 0x000000ffff0f7224 */ /* 0x000fc800008e0611 */
[----:B------:R-:W-:-:S04]  /*fbf0*/  IMAD.WIDE.U32 R4, R15, UR6, RZ ;  /* 0x000000060f047c25 */ /* 0x000fc8000f8e00ff */
[----:B------:R-:W-:-:S04]  /*fc00*/  IMAD.WIDE.U32 R4, P1, R7, UR7, R4 ;  /* 0x0000000707047c25 */ /* 0x000fc8000f820004 */
[----:B------:R-:W-:-:S04]  /*fc10*/  IMAD.WIDE.U32 R6, R7, UR6, RZ ;  /* 0x0000000607067c25 */ /* 0x000fc8000f8e00ff */
[----:B------:R-:W-:Y:S01]  /*fc20*/  IMAD.X R3, RZ, RZ, RZ, P1 ;  /* 0x000000ffff037224 */ /* 0x000fe200008e06ff */
[----:B------:R-:W-:Y:S01]  /*fc30*/  IADD3 RZ, P1, R7, R4, RZ ;  /* 0x0000000407ff7210 */ /* 0x000fe20007f3e0ff */
[----:B------:R-:W-:-:S04]  /*fc40*/  IMAD.MOV.U32 R2, RZ, RZ, R5 ;  /* 0x000000ffff027224 */ /* 0x000fc800078e0005 */
[----:B------:R-:W-:-:S08]  /*fc50*/  IMAD.WIDE.U32.X R2, R15, UR7, R2, P1 ;  /* 0x000000070f027c25 */ /* 0x000fd000088e0402 */
.L_x_313:
[--C-:B------:R-:W-:Y:S01]  /*fc60*/  SHF.R.U64 R6, R2, UR8, R3.reuse ;  /* 0x0000000802067c19 */ /* 0x100fe20008001203 */
[----:B------:R-:W-:Y:S01]  /*fc70*/  ULDC.64 UR6, c[0x0][0x620] ;  /* 0x0001880000067ab9 */ /* 0x000fe20000000a00 */
[----:B------:R-:W-:Y:S01]  /*fc80*/  SHF.R.U32.HI R2, RZ, UR8, R3 ;  /* 0x00000008ff027c19 */ /* 0x000fe20008011603 */
[----:B------:R-:W-:Y:S01]  /*fc90*/  IMAD.MOV.U32 R3, RZ, RZ, R17 ;  /* 0x000000ffff037224 */ /* 0x000fe200078e0011 */
[----:B------:R-:W-:Y:S01]  /*fca0*/  IADD3 R5, P1, RZ, -R6, RZ ;  /* 0x80000006ff057210 */ /* 0x000fe20007f3e0ff */
[----:B------:R-:W-:Y:S01]  /*fcb0*/  ULDC UR5, c[0x0][0x150] ;  /* 0x0000540000057ab9 */ /* 0x000fe20000000800 */
[----:B-1----:R-:W-:Y:S01]  /*fcc0*/  I2FP.F32.U32 R7, R13 ;  /* 0x0000000d00077245 */ /* 0x002fe20000201000 */
[----:B------:R-:W0:Y:S01]  /*fcd0*/  LDC R18, c[0x0][0x144] ;  /* 0x00005100ff127b82 */ /* 0x000e220000000800 */
[----:B------:R-:W-:Y:S01]  /*fce0*/  ULDC.64 UR8, c[0x0][0x640] ;  /* 0x0001900000087ab9 */ /* 0x000fe20000000a00 */
[----:B------:R-:W-:Y:S01]  /*fcf0*/  IMAD.X R2, RZ, RZ, ~R2, P1 ;  /* 0x000000ffff027224 */ /* 0x000fe200008e0e02 */
[----:B------:R-:W-:-:S03]  /*fd00*/  ISETP.NE.U32.AND P1, PT, RZ, UR8, PT ;  /* 0x00000008ff007c0c */ /* 0x000fc6000bf25070 */
[----:B------:R-:W-:Y:S01]  /*fd10*/  IMAD R4, R2, UR6, RZ ;  /* 0x0000000602047c24 */ /* 0x000fe2000f8e02ff */
[----:B------:R-:W-:Y:S01]  /*fd20*/  ISETP.NE.AND.EX P1, PT, RZ, UR9, PT, P1 ;  /* 0x00000009ff007c0c */ /* 0x000fe2000bf25310 */
[----:B------:R-:W-:Y:S01]  /*fd30*/  IMAD.MOV.U32 R2, RZ, RZ, R16 ;  /* 0x000000ffff027224 */ /* 0x000fe200078e0010 */
[----:B------:R-:W1:Y:S03]  /*fd40*/  LDC R15, c[0x0][0x148] ;  /* 0x00005200ff0f7b82 */ /* 0x000e660000000800 */
[----:B------:R-:W-:Y:S01]  /*fd50*/  IMAD.WIDE.U32 R2, R5, UR6, R2 ;  /* 0x0000000605027c25 */ /* 0x000fe2000f8e0002 */
[----:B------:R-:W-:-:S03]  /*fd60*/  ULDC UR6, c[0x0][0x154] ;  /* 0x0000550000067ab9 */ /* 0x000fc60000000800 */
[----:B------:R-:W-:Y:S02]  /*fd70*/  IMAD R5, R5, UR7, R4 ;  /* 0x0000000705057c24 */ /* 0x000fe4000f8e0204 */
[----:B------:R-:W-:Y:S01]  /*fd80*/  FMUL R4, R7, UR5 ;  /* 0x0000000507047c20 */ /* 0x000fe20008400000 */
[----:B------:R-:W-:Y:S01]  /*fd90*/  ULDC UR5, c[0x0][0x618] ;  /* 0x0001860000057ab9 */ /* 0x000fe20000000800 */
[----:B------:R-:W-:Y:S01]  /*fda0*/  ULDC UR7, c[0x0][0x608] ;  /* 0x0001820000077ab9 */ /* 0x000fe20000000800 */
[----:B------:R-:W-:-:S03]  /*fdb0*/  IMAD.IADD R3, R3, 0x1, R5 ;  /* 0x0000000103037824 */ /* 0x000fc600078e0205 */
[----:B------:R-:W3:Y:S02]  /*fdc0*/  F2I.U32.TRUNC.NTZ R4, R4 ;  /* 0x0000000400047305 */ /* 0x000ee4000020f000 */
[----:B------:R-:W-:Y:S02]  /*fdd0*/  SHF.R.U64 R7, R2, UR5, R3 ;  /* 0x0000000502077c19 */ /* 0x000fe40008001203 */
[----:B--2---:R-:W-:-:S05]  /*fde0*/  I2FP.F32.U32 R2, R12 ;  /* 0x0000000c00027245 */ /* 0x004fca0000201000 */
[----:B------:R-:W-:Y:S01]  /*fdf0*/  FMUL R5, R2, UR6 ;  /* 0x0000000602057c20 */ /* 0x000fe20008400000 */
[----:B------:R-:W-:Y:S01]  /*fe00*/  SHF.R.U32.HI R2, RZ, UR5, R3 ;  /* 0x00000005ff027c19 */ /* 0x000fe20008011603 */
[----:B------:R-:W-:Y:S02]  /*fe10*/  ULDC UR5, c[0x0][0x658] ;  /* 0x0001960000057ab9 */ /* 0x000fe40000000800 */
[----:B------:R2:W4:Y:S01]  /*fe20*/  F2I.U32.TRUNC.NTZ R17, R5 ;  /* 0x0000000500117305 */ /* 0x000522000020f000 */
[--C-:B------:R-:W-:Y:S02]  /*fe30*/  SHF.R.U64 R16, R7, UR7, R2.reuse ;  /* 0x0000000707107c19 */ /* 0x100fe40008001202 */
[----:B------:R-:W-:Y:S01]  /*fe40*/  SHF.R.U32.HI R3, RZ, UR7, R2 ;  /* 0x00000007ff037c19 */ /* 0x000fe20008011602 */
[----:B---3--:R-:W-:-:S03]  /*fe50*/  IMAD.MOV R2, RZ, RZ, -R4 ;  /* 0x000000ffff027224 */ /* 0x008fc600078e0a04 */
[----:B------:R-:W-:Y:S01]  /*fe60*/  SHF.R.U64 R14, R16, UR5, R3 ;  /* 0x00000005100e7c19 */ /* 0x000fe20008001203 */
[----:B0-----:R-:W-:Y:S01]  /*fe70*/  IMAD R18, R18, R2, R13 ;  /* 0x0000000212127224 */ /* 0x001fe200078e020d */
[----:B------:R-:W-:-:S03]  /*fe80*/  SHF.R.U32.HI R4, RZ, UR5, R3 ;  /* 0x00000005ff047c19 */ /* 0x000fc60008011603 */
[----:B------:R-:W-:Y:S02]  /*fe90*/  IMAD.MOV.U32 R2, RZ, RZ, R14 ;  /* 0x000000ffff027224 */ /* 0x000fe400078e000e */
[----:B------:R-:W-:Y:S01]  /*fea0*/  IMAD.MOV.U32 R3, RZ, RZ, R4 ;  /* 0x000000ffff037224 */ /* 0x000fe200078e0004 */
[----:B--2-4-:R-:W-:Y:S06]  /*feb0*/  @!P1 BRA `(.L_x_314) ;  /* 0x0000000000289947 */ /* 0x014fec0003800000 */
[----:B------:R-:W-:Y:S02]  /*fec0*/  ULDC UR5, c[0x0][0x64c] ;  /* 0x0001930000057ab9 */ /* 0x000fe40000000800 */
[----:B------:R-:W-:-:S05]  /*fed0*/  IADD3 R3, P1, R14, UR5, RZ ;  /* 0x000000050e037c10 */ /* 0x000fca000ff3e0ff */
[----:B------:R-:W-:-:S04]  /*fee0*/  IMAD.X R13, RZ, RZ, R4, P1 ;  /* 0x000000ffff0d7224 */ /* 0x000fc800008e0604 */
[----:B------:R-:W-:-:S04]  /*fef0*/  IMAD.WIDE.U32 R4, R13, UR8, RZ ;  /* 0x000000080d047c25 */ /* 0x000fc8000f8e00ff */
[----:B------:R-:W-:-:S04]  /*ff00*/  IMAD.WIDE.U32 R4, P1, R3, UR9, R4 ;  /* 0x0000000903047c25 */ /* 0x000fc8000f820004 */
[----:B------:R-:W-:-:S04]  /*ff10*/  IMAD.WIDE.U32 R2, R3, UR8, RZ ;  /* 0x0000000803027c25 */ /* 0x000fc8000f8e00ff */
[----:B------:R-:W-:Y:S01]  /*ff20*/  IMAD.MOV.U32 R2, RZ, RZ, R5 ;  /* 0x000000ffff027224 */ /* 0x000fe200078e0005 */
[----:B------:R-:W-:Y:S01]  /*ff30*/  IADD3 RZ, P4, R3, R4, RZ ;  /* 0x0000000403ff7210 */ /* 0x000fe20007f9e0ff */
[----:B------:R-:W-:-:S04]  /*ff40*/  IMAD.X R3, RZ, RZ, RZ, P1 ;  /* 0x000000ffff037224 */ /* 0x000fc800008e06ff */
[----:B------:R-:W-:-:S08]  /*ff50*/  IMAD.WIDE.U32.X R2, R13, UR9, R2, P4 ;  /* 0x000000090d027c25 */ /* 0x000fd0000a0e0402 */
.L_x_314:
[----:B------:R-:W-:Y:S01]  /*ff60*/  ULDC UR5, c[0x0][0x648] ;  /* 0x0001920000057ab9 */ /* 0x000fe20000000800 */
[----:B------:R-:W-:Y:S01]  /*ff70*/  LOP3.LUT R16, R16, UR19, RZ, 0xc0, !PT ;  /* 0x0000001310107c12 */ /* 0x000fe2000f8ec0ff */
[----:B------:R-:W-:Y:S01]  /*ff80*/  IMAD.MOV R17, RZ, RZ, -R17 ;  /* 0x000000ffff117224 */ /* 0x000fe200078e0a11 */
[----:B------:R-:W-:Y:S01]  /*ff90*/  SHF.R.U64 R3, R2, UR5, R3 ;  /* 0x0000000502037c19 */ /* 0x000fe20008001203 */
[----:B------:R-:W-:Y:S01]  /*ffa0*/  ULDC UR5, c[0x0][0x638] ;  /* 0x00018e0000057ab9 */ /* 0x000fe20000000800 */
[----:B------:R-:W-:Y:S01]  /*ffb0*/  LOP3.LUT R7, R7, UR4, RZ, 0xc0, !PT ;  /* 0x0000000407077c12 */ /* 0x000fe2000f8ec0ff */
[----:B-1----:R-:W-:Y:S01]  /*ffc0*/  @P2 IMAD R18, R15, R17, R12 ;  /* 0x000000110f122224 */ /* 0x002fe200078e020c */
[----:B------:R-:W-:Y:S01]  /*ffd0*/  ULDC UR6, c[0x0][0x610] ;  /* 0x0001840000067ab9 */ /* 0x000fe20000000800 */
[----:B------:R-:W-:Y:S02]  /*ffe0*/  IMAD.MOV R5, RZ, RZ, -R3 ;  /* 0x000000ffff057224 */ /* 0x000fe400078e0a03 */
[----:B------:R-:W-:-:S02]  /*fff0*/  IMAD R3, R3, UR22, R16 ;  /* 0x0000001603037c24 */ /* 0x000fc4000f8e0210 */
[----:B------:R-:W-:Y:S01]  /*10000*/  IMAD R14, R5, UR5, R14 ;  /* 0x00000005050e7c24 */ /* 0x000fe2000f8e020e */
[----:B------:R-:W-:Y:S01]  /*10010*/  ULDC UR5, c[0x0][0x600] ;  /* 0x0001800000057ab9 */ /* 0x000fe20000000800 */
[----:B------:R-:W-:Y:S02]  /*10020*/  IMAD R3, R3, UR6, R18 ;  /* 0x0000000603037c24 */ /* 0x000fe4000f8e0212 */
[----:B------:R-:W-:Y:S02]  /*10030*/  IMAD R14, R14, UR5, R7 ;  /* 0x000000050e0e7c24 */ /* 0x000fe4000f8e0207 */
[----:B------:R-:W-:-:S03]  /*10040*/  IMAD.MOV.U32 R2, RZ, RZ, 0x1 ;  /* 0x00000001ff027424 */ /* 0x000fc600078e00ff */
[----:B------:R-:W-:Y:S02]  /*10050*/  SEL R4, R14, R3, !P2 ;  /* 0x000000030e047207 */ /* 0x000fe40005000000 */
[----:B------:R-:W-:-:S03]  /*10060*/  SEL R3, R3, R14, !P2 ;  /* 0x0000000e03037207 */ /* 0x000fc60005000000 */
[----:B------:R1:W-:Y:S04]  /*10070*/  STL [R1+0x90], R4 ;  /* 0x0000900401007387 */ /* 0x0003e80000100800 */
[----:B------:R1:W-:Y:S04]  /*10080*/  STL [R1+0x7c], R6 ;  /* 0x00007c0601007387 */ /* 0x0003e80000100800 */
[----:B------:R1:W-:Y:S02]  /*10090*/  STL [R1+0x8c], R3 ;  /* 0x00008c0301007387 */ /* 0x0003e40000100800 */
.L_x_312:
[----:B------:R-:W-:Y:S05]  /*100a0*/  BSYNC B1 ;  /* 0x0000000000017941 */ /* 0x000fea0003800000 */
.L_x_311:
[----:B------:R-:W-:-:S13]  /*100b0*/  LOP3.LUT P1, RZ, R2, 0xff, RZ, 0xc0, !PT ;  /* 0x000000ff02ff7812 */ /* 0x000fda000782c0ff */
[----:B------:R-:W-:Y:S05]  /*100c0*/  @P1 BRA `(.L_x_315) ;  /* 0xfffffff400001947 */ /* 0x000fea000383ffff */
[----:B------:R-:W-:Y:S05]  /*100d0*/  BSYNC B0 ;  /* 0x0000000000007941 */ /* 0x000fea0003800000 */
.L_x_303:
[----:B------:R-:W-:-:S03]  /*100e0*/  UMOV UR5, 0xffffffff ;  /* 0xffffffff00057882 */ /* 0x000fc60000000000 */
[----:B------:R-:W-:Y:S05]  /*100f0*/  BRA.DIV UR5, `(.L_x_316) ;  /* 0x0000000e05e07947 */ /* 0x000fea000b800000 */
[----:B------:R-:W-:-:S13]  /*10100*/  ELECT P0, URZ, PT ;  /* 0x00000000003f782f */ /* 0x000fda0003800000 */
.L_x_350:
[----:B------:R-:W-:Y:S04]  /*10110*/  BSSY B0, `(.L_x_317) ;  /* 0x00000ce000007945 */ /* 0x000fe80003800000 */
[----:B------:R-:W-:Y:S05]  /*10120*/  @!P0 BRA `(.L_x_318) ;  /* 0x0000000c00308947 */ /* 0x000fea0003800000 */
[----:B------:R-:W-:-:S04]  /*10130*/  ULOP3.LUT UR5, UR13, 0x2, URZ, 0xfc, !UPT ;  /* 0x000000020d057892 */ /* 0x000fc8000f8efc3f */
[----:B------:R-:W-:-:S06]  /*10140*/  UISETP.NE.AND UP0, UPT, UR5, 0x3, UPT ;  /* 0x000000030500788c */ /* 0x000fcc000bf05270 */
[----:B------:R-:W-:-:S13]  /*10150*/  PLOP3.LUT P0, PT, PT, PT, UP0, 0x80, 0x0 ;  /* 0x000000000000781c */ /* 0x000fda0003f0f008 */
[----:B------:R-:W-:Y:S05]  /*10160*/  @!P0 BRA `(.L_x_319) ;  /* 0x0000000000048947 */ /* 0x000fea0003800000 */
[----:B------:R-:W-:Y:S01]  /*10170*/  BPT.TRAP 0x1 ;  /* 0x000000040000795c */ /* 0x000fe20000300000 */
.L_x_319:
[----:B01----:R-:W0:Y:S01]  /*10180*/  S2R R3, SR_CgaCtaId ;  /* 0x0000000000037919 */ /* 0x003e220000008800 */
[----:B------:R-:W-:-:S04]  /*10190*/  MOV R2, 0x400 ;  /* 0x0000040000027802 */ /* 0x000fc80000000f00 */
[----:B0-----:R-:W-:Y:S02]  /*101a0*/  LEA R3, R3, R2, 0x18 ;  /* 0x0000000203037211 */ /* 0x001fe400078ec0ff */
[----:B------:R-:W-:-:S03]  /*101b0*/  SHF.L.U32 R2, R0, 0x1f, RZ ;  /* 0x0000001f00027819 */ /* 0x000fc600000006ff */
[----:B------:R-:W-:-:S04]  /*101c0*/  VIADD R3, R3, 0xb0 ;  /* 0x000000b003037836 */ /* 0x000fc80000000000 */
[C---:B------:R-:W-:Y:S02]  /*101d0*/  IMAD R7, R8.reuse, 0x8, R3 ;  /* 0x0000000808077824 */ /* 0x040fe400078e0203 */
[----:B------:R-:W-:Y:S02]  /*101e0*/  VIADD R8, R8, 0x1 ;  /* 0x0000000108087836 */ /* 0x000fe40000000000 */
[----:B------:R-:W0:Y:S03]  /*101f0*/  SYNCS.PHASECHK.TRANS64.TRYWAIT P0, [R7+URZ], R2 ;  /* 0x00000002070075a7 */ /* 0x000e26000800017f */
[----:B------:R-:W-:-:S04]  /*10200*/  ISETP.NE.AND P1, PT, R8, 0x16, PT ;  /* 0x000000160800780c */ /* 0x000fc80003f25270 */
[----:B------:R-:W-:Y:S02]  /*10210*/  SEL R5, RZ, 0x1, P1 ;  /* 0x00000001ff057807 */ /* 0x000fe40000800000 */
[----:B------:R-:W-:Y:S02]  /*10220*/  SEL R8, R8, RZ, P1 ;  /* 0x000000ff08087207 */ /* 0x000fe40000800000 */
[----:B------:R-:W-:-:S03]  /*10230*/  LOP3.LUT R5, R0, R5, RZ, 0x3c, !PT ;  /* 0x0000000500057212 */ /* 0x000fc600078e3cff */
[----:B------:R-:W-:Y:S01]  /*10240*/  IMAD R9, R8, 0x8, R3 ;  /* 0x0000000808097824 */ /* 0x000fe200078e0203 */
[----:B------:R-:W-:Y:S01]  /*10250*/  SHF.L.U32 R4, R5, 0x1f, RZ ;  /* 0x0000001f05047819 */ /* 0x000fe200000006ff */
[----:B0-----:R-:W-:Y:S06]  /*10260*/  @!P0 BRA `(.L_x_320) ;  /* 0x0000000c00a88947 */ /* 0x001fec0003800000 */
.L_x_351:
[----:B------:R-:W1:Y:S01]  /*10270*/  SYNCS.PHASECHK.TRANS64.TRYWAIT P0, [R9+URZ], R4 ;  /* 0x00000004090075a7 */ /* 0x000e62000800017f */
[----:B------:R-:W-:-:S05]  /*10280*/  VIADD R0, R8, 0x1 ;  /* 0x0000000108007836 */ /* 0x000fca0000000000 */
[----:B------:R-:W-:-:S04]  /*10290*/  ISETP.NE.AND P1, PT, R0, 0x16, PT ;  /* 0x000000160000780c */ /* 0x000fc80003f25270 */
[----:B0-----:R-:W-:Y:S02]  /*102a0*/  SEL R2, RZ, 0x1, P1 ;  /* 0x00000001ff027807 */ /* 0x001fe40000800000 */
[----:B------:R-:W-:Y:S02]  /*102b0*/  SEL R0, R0, RZ, P1 ;  /* 0x000000ff00007207 */ /* 0x000fe40000800000 */
[----:B------:R-:W-:-:S03]  /*102c0*/  LOP3.LUT R7, R5, R2, RZ, 0x3c, !PT ;  /* 0x0000000205077212 */ /* 0x000fc600078e3cff */
[----:B------:R-:W-:Y:S01]  /*102d0*/  IMAD R6, R0, 0x8, R3 ;  /* 0x0000000800067824 */ /* 0x000fe200078e0203 */
[----:B------:R-:W-:Y:S01]  /*102e0*/  SHF.L.U32 R5, R7, 0x1f, RZ ;  /* 0x0000001f07057819 */ /* 0x000fe200000006ff */
[----:B-1----:R-:W-:Y:S06]  /*102f0*/  @!P0 BRA `(.L_x_321) ;  /* 0x0000000c00988947 */ /* 0x002fec0003800000 */
.L_x_352:
[----:B------:R-:W1:Y:S01]  /*10300*/  SYNCS.PHASECHK.TRANS64.TRYWAIT P0, [R6+URZ], R5 ;  /* 0x00000005060075a7 */ /* 0x000e62000800017f */
[----:B------:R-:W-:-:S05]  /*10310*/  VIADD R0, R0, 0x1 ;  /* 0x0000000100007836 */ /* 0x000fca0000000000 */
[----:B------:R-:W-:-:S04]  /*10320*/  ISETP.NE.AND P1, PT, R0, 0x16, PT ;  /* 0x000000160000780c */ /* 0x000fc80003f25270 */
[----:B------:R-:W-:Y:S02]  /*10330*/  SEL R2, RZ, 0x1, P1 ;  /* 0x00000001ff027807 */ /* 0x000fe40000800000 */
[----:B------:R-:W-:Y:S02]  /*10340*/  SEL R0, R0, RZ, P1 ;  /* 0x000000ff00007207 */ /* 0x000fe40000800000 */
[----:B------:R-:W-:-:S03]  /*10350*/  LOP3.LUT R7, R7, R2, RZ, 0x3c, !PT ;  /* 0x0000000207077212 */ /* 0x000fc600078e3cff */
[----:B0-----:R-:W-:Y:S01]  /*10360*/  IMAD R9, R0, 0x8, R3 ;  /* 0x0000000800097824 */ /* 0x001fe200078e0203 */
[----:B------:R-:W-:Y:S01]  /*10370*/  SHF.L.U32 R4, R7, 0x1f, RZ ;  /* 0x0000001f07047819 */ /* 0x000fe200000006ff */
[----:B-1----:R-:W-:Y:S06]  /*10380*/  @!P0 BRA `(.L_x_322) ;  /* 0x0000000c00888947 */ /* 0x002fec0003800000 */
.L_x_353:
        /* <DEDUP_REMOVED lines=9> */
.L_x_354:
        /* <DEDUP_REMOVED lines=9> */
.L_x_355:
        /* <DEDUP_REMOVED lines=9> */
.L_x_356:
        /* <DEDUP_REMOVED lines=9> */
.L_x_357:
        /* <DEDUP_REMOVED lines=9> */
.L_x_358:
        /* <DEDUP_REMOVED lines=9> */
.L_x_359:
        /* <DEDUP_REMOVED lines=9> */
.L_x_360:
        /* <DEDUP_REMOVED lines=9> */
.L_x_361:
        /* <DEDUP_REMOVED lines=9> */
.L_x_362:
        /* <DEDUP_REMOVED lines=9> */
.L_x_363:
        /* <DEDUP_REMOVED lines=9> */
.L_x_364:
        /* <DEDUP_REMOVED lines=9> */
.L_x_365:
        /* <DEDUP_REMOVED lines=9> */
.L_x_366:
        /* <DEDUP_REMOVED lines=9> */
.L_x_367:
        /* <DEDUP_REMOVED lines=9> */
.L_x_368:
        /* <DEDUP_REMOVED lines=9> */
.L_x_369:
        /* <DEDUP_REMOVED lines=9> */
.L_x_370:
[----:B------:R-:W1:Y:S01]  /*10d20*/  SYNCS.PHASECHK.TRANS64.TRYWAIT P0, [R6+URZ], R5 ;  /* 0x00000005060075a7 */ /* 0x000e62000800017f */
[----:B------:R-:W-:-:S05]  /*10d30*/  VIADD R0, R0, 0x1 ;  /* 0x0000000100007836 */ /* 0x000fca0000000000 */
[----:B------:R-:W-:-:S04]  /*10d40*/  ISETP.NE.AND P1, PT, R0, 0x16, PT ;  /* 0x000000160000780c */ /* 0x000fc80003f25270 */
[----:B------:R-:W-:Y:S02]  /*10d50*/  SEL R2, RZ, 0x1, P1 ;  /* 0x00000001ff027807 */ /* 0x000fe40000800000 */
[----:B------:R-:W-:Y:S02]  /*10d60*/  SEL R0, R0, RZ, P1 ;  /* 0x000000ff00007207 */ /* 0x000fe40000800000 */
[----:B------:R-:W-:Y:S01]  /*10d70*/  LOP3.LUT R2, R7, R2, RZ, 0x3c, !PT ;  /* 0x0000000207027212 */ /* 0x000fe200078e3cff */
[----:B-1----:R-:W-:Y:S06]  /*10d80*/  @!P0 BRA `(.L_x_340) ;  /* 0x0000000800708947 */ /* 0x002fec0003800000 */
.L_x_371:
[----:B------:R-:W-:Y:S01]  /*10d90*/  IMAD R3, R0, 0x8, R3 ;  /* 0x0000000800037824 */ /* 0x000fe200078e0203 */
[----:B------:R-:W-:-:S07]  /*10da0*/  SHF.L.U32 R0, R2, 0x1f, RZ ;  /* 0x0000001f02007819 */ /* 0x000fce00000006ff */
.L_x_341:
[----:B--2---:R2:W3:Y:S02]  /*10db0*/  SYNCS.PHASECHK.TRANS64.TRYWAIT P0, [R3+URZ], R0 ;  /* 0x00000000030075a7 */ /* 0x0044e4000800017f */
[----:B---3--:R-:W-:Y:S05]  /*10dc0*/  @!P0 NANOSLEEP.SYNCS 0x989680 ;  /* 0x009896800000895d */ /* 0x008fea0003900000 */
[----:B------:R-:W3:Y:S02]  /*10dd0*/  @!P0 SYNCS.PHASECHK.TRANS64 P0, [R3+URZ], R0 ;  /* 0x00000000030085a7 */ /* 0x000ee4000800007f */
[----:B---3--:R-:W-:Y:S05]  /*10de0*/  @!P0 BRA `(.L_x_341) ;  /* 0xfffffffc00f08947 */ /* 0x008fea000383ffff */
.L_x_318:
[----:B------:R-:W-:Y:S05]  /*10df0*/  BSYNC B0 ;  /* 0x0000000000007941 */ /* 0x000fea0003800000 */
.L_x_317:
[----:B------:R-:W-:Y:S05]  /*10e00*/  EXIT ;  /* 0x000000000000794d */ /* 0x000fea0003800000 */
.L_x_20:
[----:B----4-:R-:W-:-:S04]  /*10e10*/  IMAD.U32 R3, RZ, RZ, UR17 ;  /* 0x00000011ff037e24 */ /* 0x010fc8000f8e00ff */
[----:B------:R4:W0:Y:S03]  /*10e20*/  SYNCS.PHASECHK.TRANS64.TRYWAIT P0, [R3+URZ+-0x8], R0 ;  /* 0xfffff800030075a7 */ /* 0x000826000800017f */
[----:B0-----:R-:W-:Y:S05]  /*10e30*/  @!P0 NANOSLEEP.SYNCS 0x989680 ;  /* 0x009896800000895d */ /* 0x001fea0003900000 */
[----:B------:R-:W0:Y:S02]  /*10e40*/  @!P0 SYNCS.PHASECHK.TRANS64 P0, [R3+URZ+-0x8], R0 ;  /* 0xfffff800030085a7 */ /* 0x000e24000800007f */
[----:B0-----:R-:W-:Y:S05]  /*10e50*/  @!P0 BRA `(.L_x_20) ;  /* 0xfffffffc00ec8947 */ /* 0x001fea000383ffff */
[----:B------:R-:W-:Y:S05]  /*10e60*/  BRA `(.L_x_342) ;  /* 0xffffff0c000c7947 */ /* 0x000fea000383ffff */
.L_x_25:
[----:B-1----:R-:W-:-:S04]  /*10e70*/  IMAD.U32 R3, RZ, RZ, UR6 ;  /* 0x00000006ff037e24 */ /* 0x002fc8000f8e00ff */
[----:B------:R1:W2:Y:S03]  /*10e80*/  SYNCS.PHASECHK.TRANS64.TRYWAIT P0, [R3+URZ], R0 ;  /* 0x00000000030075a7 */ /* 0x0002a6000800017f */
[----:B--2---:R-:W-:Y:S05]  /*10e90*/  @!P0 NANOSLEEP.SYNCS 0x989680 ;  /* 0x009896800000895d */ /* 0x004fea0003900000 */
[----:B------:R-:W2:Y:S02]  /*10ea0*/  @!P0 SYNCS.PHASECHK.TRANS64 P0, [R3+URZ], R0 ;  /* 0x00000000030085a7 */ /* 0x000ea4000800007f */
[----:B--2---:R-:W-:Y:S05]  /*10eb0*/  @!P0 BRA `(.L_x_25) ;  /* 0xfffffffc00ec8947 */ /* 0x004fea000383ffff */
[----:B------:R-:W-:Y:S05]  /*10ec0*/  BRA `(.L_x_24) ;  /* 0xffffff1400787947 */ /* 0x000fea000383ffff */
.L_x_31:
[----:B-----5:R1:W-:Y:S02]  /*10ed0*/  STL [R1+0xa4], R0 ;  /* 0x0000a40001007387 */ /* 0x0203e40000100800 */
[----:B-1----:R-:W-:-:S04]  /*10ee0*/  IMAD.U32 R0, RZ, RZ, UR9 ;  /* 0x00000009ff007e24 */ /* 0x002fc8000f8e00ff */
[----:B------:R1:W3:Y:S03]  /*10ef0*/  SYNCS.PHASECHK.TRANS64.TRYWAIT P0, [R0+URZ], R229 ;  /* 0x000000e5000075a7 */ /* 0x0002e6000800017f */
[----:B---3--:R-:W-:Y:S05]  /*10f00*/  @!P0 NANOSLEEP.SYNCS 0x989680 ;  /* 0x009896800000895d */ /* 0x008fea0003900000 */
[----:B------:R1:W3:Y:S02]  /*10f10*/  @!P0 SYNCS.PHASECHK.TRANS64 P0, [R0+URZ], R229 ;  /* 0x000000e5000085a7 */ /* 0x0002e4000800007f */
[----:B-1----:R1:W5:Y:S02]  /*10f20*/  LDL.LU R0, [R1+0xa4] ;  /* 0x0000a40001007983 */ /* 0x0023640000300800 */
[----:B-1-3--:R-:W-:Y:S05]  /*10f30*/  @!P0 BRA `(.L_x_31) ;  /* 0xfffffffc00e48947 */ /* 0x00afea000383ffff */
[----:B------:R-:W-:Y:S05]  /*10f40*/  BRA `(.L_x_30) ;  /* 0xffffff2400cc7947 */ /* 0x000fea000383ffff */
.L_x_39:
[----:B0-----:R-:W-:-:S04]  /*10f50*/  IMAD.U32 R25, RZ, RZ, UR17 ;  /* 0x00000011ff197e24 */ /* 0x001fc8000f8e00ff */
[----:B------:R0:W3:Y:S03]  /*10f60*/  SYNCS.PHASECHK.TRANS64.TRYWAIT P0, [R25+URZ+0x8], R24 ;  /* 0x00000818190075a7 */ /* 0x0000e6000800017f */
[----:B---3--:R-:W-:Y:S05]  /*10f70*/  @!P0 NANOSLEEP.SYNCS 0x989680 ;  /* 0x009896800000895d */ /* 0x008fea0003900000 */
[----:B------:R-:W3:Y:S02]  /*10f80*/  @!P0 SYNCS.PHASECHK.TRANS64 P0, [R25+URZ+0x8], R24 ;  /* 0x00000818190085a7 */ /* 0x000ee4000800007f */
[----:B---3--:R-:W-:Y:S05]  /*10f90*/  @!P0 BRA `(.L_x_39) ;  /* 0xfffffffc00ec8947 */ /* 0x008fea000383ffff */
[----:B------:R-:W-:Y:S05]  /*10fa0*/  BRA `(.L_x_343) ;  /* 0xffffff4800d07947 */ /* 0x000fea000383ffff */
.L_x_304:
[----:B------:R-:W-:Y:S01]  /*10fb0*/  BSSY B1, `(.L_x_344) ;  /* 0x0000006000017945 */ /* 0x000fe20003800000 */
[----:B------:R-:W-:-:S07]  /*10fc0*/  IMAD.MOV.U32 R2, RZ, RZ, -0x1 ;  /* 0xffffffffff027424 */ /* 0x000fce00078e00ff */
[----:B------:R-:W-:Y:S05]  /*10fd0*/  WARPSYNC.COLLECTIVE R2, `(.L_x_345) ;  /* 0x00000000020c7348 */ /* 0x000fea0003c00000 */
[----:B------:R-:W-:Y:S02]  /*10fe0*/  ELECT P1, UR62, PT ;  /* 0x00000000003e782f */ /* 0x000fe40003820000 */
[----:B------:R-:W-:Y:S01]  /*10ff0*/  MOV R2, UR62 ;  /* 0x0000003e00027c02 */ /* 0x000fe20008000f00 */
[----:B------:R-:W-:Y:S10]  /*11000*/  ENDCOLLECTIVE ;  /* 0x000000000000791b */ /* 0x000ff40003800000 */
.L_x_345:
[----:B------:R-:W-:Y:S05]  /*11010*/  BSYNC B1 ;  /* 0x0000000000017941 */ /* 0x000fea0003800000 */
.L_x_344:
[----:B------:R-:W-:Y:S05]  /*11020*/  BRA `(.L_x_346) ;  /* 0xffffffe400347947 */ /* 0x000fea000383ffff */
.L_x_307:
[----:B0-----:R0:W1:Y:S02]  /*11030*/  SYNCS.PHASECHK.TRANS64.TRYWAIT P1, [R12+URZ+0xb0], R3 ;  /* 0x0000b0030c0075a7 */ /* 0x001064000802017f */
[----:B-1----:R-:W-:Y:S05]  /*11040*/  @!P1 NANOSLEEP.SYNCS 0x989680 ;  /* 0x009896800000995d */ /* 0x002fea0003900000 */
[----:B------:R-:W1:Y:S02]  /*11050*/  @!P1 SYNCS.PHASECHK.TRANS64 P1, [R12+URZ+0xb0], R3 ;  /* 0x0000b0030c0095a7 */ /* 0x000e64000802007f */
[----:B-1----:R-:W-:Y:S05]  /*11060*/  @!P1 BRA `(.L_x_307) ;  /* 0xfffffffc00f09947 */ /* 0x002fea000383ffff */
[----:B------:R-:W-:Y:S05]  /*11070*/  BRA `(.L_x_347) ;  /* 0xffffffe400707947 */ /* 0x000fea000383ffff */
.L_x_316:
[----:B------:R-:W-:Y:S01]  /*11080*/  BSSY B0, `(.L_x_348) ;  /* 0x0000006000007945 */ /* 0x000fe20003800000 */
[----:B------:R-:W-:-:S07]  /*11090*/  IMAD.MOV.U32 R2, RZ, RZ, -0x1 ;  /* 0xffffffffff027424 */ /* 0x000fce00078e00ff */
[----:B01----:R-:W-:Y:S05]  /*110a0*/  WARPSYNC.COLLECTIVE R2, `(.L_x_349) ;  /* 0x00000000020c7348 */ /* 0x003fea0003c00000 */
[----:B------:R-:W-:Y:S02]  /*110b0*/  ELECT P1, UR62, PT ;  /* 0x00000000003e782f */ /* 0x000fe40003820000 */
[----:B------:R-:W-:Y:S01]  /*110c0*/  MOV R2, UR62 ;  /* 0x0000003e00027c02 */ /* 0x000fe20008000f00 */
[----:B01----:R-:W-:Y:S10]  /*110d0*/  ENDCOLLECTIVE ;  /* 0x000000000000791b */ /* 0x003ff40003800000 */
.L_x_349:
[----:B------:R-:W-:Y:S05]  /*110e0*/  BSYNC B0 ;  /* 0x0000000000007941 */ /* 0x000fea0003800000 */
.L_x_348:
[----:B------:R-:W-:Y:S01]  /*110f0*/  PLOP3.LUT P0, PT, P1, PT, PT, 0x80, 0x0 ;  /* 0x000000000000781c */ /* 0x000fe20000f0f070 */
[----:B------:R-:W-:-:S12]  /*11100*/  BRA `(.L_x_350) ;  /* 0xfffffff000007947 */ /* 0x000fd8000383ffff */
.L_x_320:
[----:B0-----:R0:W1:Y:S02]  /*11110*/  SYNCS.PHASECHK.TRANS64.TRYWAIT P0, [R7+URZ], R2 ;  /* 0x00000002070075a7 */ /* 0x001064000800017f */
[----:B-1----:R-:W-:Y:S05]  /*11120*/  @!P0 NANOSLEEP.SYNCS 0x989680 ;  /* 0x009896800000895d */ /* 0x002fea0003900000 */
[----:B------:R-:W1:Y:S02]  /*11130*/  @!P0 SYNCS.PHASECHK.TRANS64 P0, [R7+URZ], R2 ;  /* 0x00000002070085a7 */ /* 0x000e64000800007f */
[----:B-1----:R-:W-:Y:S05]  /*11140*/  @!P0 BRA `(.L_x_320) ;  /* 0xfffffffc00f08947 */ /* 0x002fea000383ffff */
[----:B------:R-:W-:Y:S05]  /*11150*/  BRA `(.L_x_351) ;  /* 0xfffffff000447947 */ /* 0x000fea000383ffff */
.L_x_321:
[----:B0-----:R0:W1:Y:S02]  /*11160*/  SYNCS.PHASECHK.TRANS64.TRYWAIT P0, [R9+URZ], R4 ;  /* 0x00000004090075a7 */ /* 0x001064000800017f */
[----:B-1----:R-:W-:Y:S05]  /*11170*/  @!P0 NANOSLEEP.SYNCS 0x989680 ;  /* 0x009896800000895d */ /* 0x002fea0003900000 */
[----:B------:R-:W1:Y:S02]  /*11180*/  @!P0 SYNCS.PHASECHK.TRANS64 P0, [R9+URZ], R4 ;  /* 0x00000004090085a7 */ /* 0x000e64000800007f */
[----:B-1----:R-:W-:Y:S05]  /*11190*/  @!P0 BRA `(.L_x_321) ;  /* 0xfffffffc00f08947 */ /* 0x002fea000383ffff */
[----:B------:R-:W-:Y:S05]  /*111a0*/  BRA `(.L_x_352) ;  /* 0xfffffff000547947 */ /* 0x000fea000383ffff */
.L_x_322:
[----:B0-----:R0:W1:Y:S02]  /*111b0*/  SYNCS.PHASECHK.TRANS64.TRYWAIT P0, [R6+URZ], R5 ;  /* 0x00000005060075a7 */ /* 0x001064000800017f */
[----:B-1----:R-:W-:Y:S05]  /*111c0*/  @!P0 NANOSLEEP.SYNCS 0x989680 ;  /* 0x009896800000895d */ /* 0x002fea0003900000 */
[----:B------:R-:W1:Y:S02]  /*111d0*/  @!P0 SYNCS.PHASECHK.TRANS64 P0, [R6+URZ], R5 ;  /* 0x00000005060085a7 */ /* 0x000e64000800007f */
[----:B-1----:R-:W-:Y:S05]  /*111e0*/  @!P0 BRA `(.L_x_322) ;  /* 0xfffffffc00f08947 */ /* 0x002fea000383ffff */
[----:B------:R-:W-:Y:S05]  /*111f0*/  BRA `(.L_x_353) ;  /* 0xfffffff000647947 */ /* 0x000fea000383ffff */
.L_x_323:
[----:B0-----:R0:W1:Y:S02]  /*11200*/  SYNCS.PHASECHK.TRANS64.TRYWAIT P0, [R9+URZ], R4 ;  /* 0x00000004090075a7 */ /* 0x001064000800017f */
[----:B-1----:R-:W-:Y:S05]  /*11210*/  @!P0 NANOSLEEP.SYNCS 0x989680 ;  /* 0x009896800000895d */ /* 0x002fea0003900000 */
[----:B------:R-:W1:Y:S02]  /*11220*/  @!P0 SYNCS.PHASECHK.TRANS64 P0, [R9+URZ], R4 ;  /* 0x00000004090085a7 */ /* 0x000e64000800007f */
[----:B-1----:R-:W-:Y:S05]  /*11230*/  @!P0 BRA `(.L_x_323) ;  /* 0xfffffffc00f08947 */ /* 0x002fea000383ffff */
[----:B------:R-:W-:Y:S05]  /*11240*/  BRA `(.L_x_354) ;  /* 0xfffffff000747947 */ /* 0x000fea000383ffff */
.L_x_324:
[----:B0-----:R0:W1:Y:S02]  /*11250*/  SYNCS.PHASECHK.TRANS64.TRYWAIT P0, [R6+URZ], R5 ;  /* 0x00000005060075a7 */ /* 0x001064000800017f */
[----:B-1----:R-:W-:Y:S05]  /*11260*/  @!P0 NANOSLEEP.SYNCS 0x989680 ;  /* 0x009896800000895d */ /* 0x002fea0003900000 */
[----:B------:R-:W1:Y:S02]  /*11270*/  @!P0 SYNCS.PHASECHK.TRANS64 P0, [R6+URZ], R5 ;  /* 0x00000005060085a7 */ /* 0x000e64000800007f */
[----:B-1----:R-:W-:Y:S05]  /*11280*/  @!P0 BRA `(.L_x_324) ;  /* 0xfffffffc00f08947 */ /* 0x002fea000383ffff */
[----:B------:R-:W-:Y:S05]  /*11290*/  BRA `(.L_x_355) ;  /* 0xfffffff000847947 */ /* 0x000fea000383ffff */
.L_x_325:
[----:B0-----:R0:W1:Y:S02]  /*112a0*/  SYNCS.PHASECHK.TRANS64.TRYWAIT P0, [R9+URZ], R4 ;  /* 0x00000004090075a7 */ /* 0x001064000800017f */
[----:B-1----:R-:W-:Y:S05]  /*112b0*/  @!P0 NANOSLEEP.SYNCS 0x989680 ;  /* 0x009896800000895d */ /* 0x002fea0003900000 */
[----:B------:R-:W1:Y:S02]  /*112c0*/  @!P0 SYNCS.PHASECHK.TRANS64 P0, [R9+URZ], R4 ;  /* 0x00000004090085a7 */ /* 0x000e64000800007f */
[----:B-1----:R-:W-:Y:S05]  /*112d0*/  @!P0 BRA `(.L_x_325) ;  /* 0xfffffffc00f08947 */ /* 0x002fea000383ffff */
[----:B------:R-:W-:Y:S05]  /*112e0*/  BRA `(.L_x_356) ;  /* 0xfffffff000947947 */ /* 0x000fea000383ffff */
.L_x_326:
[----:B0-----:R0:W1:Y:S02]  /*112f0*/  SYNCS.PHASECHK.TRANS64.TRYWAIT P0, [R6+URZ], R5 ;  /* 0x00000005060075a7 */ /* 0x001064000800017f */
[----:B-1----:R-:W-:Y:S05]  /*11300*/  @!P0 NANOSLEEP.SYNCS 0x989680 ;  /* 0x009896800000895d */ /* 0x002fea0003900000 */
[----:B------:R-:W1:Y:S02]  /*11310*/  @!P0 SYNCS.PHASECHK.TRANS64 P0, [R6+URZ], R5 ;  /* 0x00000005060085a7 */ /* 0x000e64000800007f */
[----:B-1----:R-:W-:Y:S05]  /*11320*/  @!P0 BRA `(.L_x_326) ;  /* 0xfffffffc00f08947 */ /* 0x002fea000383ffff */
[----:B------:R-:W-:Y:S05]  /*11330*/  BRA `(.L_x_357) ;  /* 0xfffffff000a47947 */ /* 0x000fea000383ffff */
.L_x_327:
[----:B0-----:R0:W1:Y:S02]  /*11340*/  SYNCS.PHASECHK.TRANS64.TRYWAIT P0, [R9+URZ], R4 ;  /* 0x00000004090075a7 */ /* 0x001064000800017f */
[----:B-1----:R-:W-:Y:S05]  /*11350*/  @!P0 NANOSLEEP.SYNCS 0x989680 ;  /* 0x009896800000895d */ /* 0x002fea0003900000 */
[----:B------:R-:W1:Y:S02]  /*11360*/  @!P0 SYNCS.PHASECHK.TRANS64 P0, [R9+URZ], R4 ;  /* 0x00000004090085a7 */ /* 0x000e64000800007f */
[----:B-1----:R-:W-:Y:S05]  /*11370*/  @!P0 BRA `(.L_x_327) ;  /* 0xfffffffc00f08947 */ /* 0x002fea000383ffff */
[----:B------:R-:W-:Y:S05]  /*11380*/  BRA `(.L_x_358) ;  /* 0xfffffff000b47947 */ /* 0x000fea000383ffff */
.L_x_328:
[----:B0-----:R0:W1:Y:S02]  /*11390*/  SYNCS.PHASECHK.TRANS64.TRYWAIT P0, [R6+URZ], R5 ;  /* 0x00000005060075a7 */ /* 0x001064000800017f */
[----:B-1----:R-:W-:Y:S05]  /*113a0*/  @!P0 NANOSLEEP.SYNCS 0x989680 ;  /* 0x009896800000895d */ /* 0x002fea0003900000 */
[----:B------:R-:W1:Y:S02]  /*113b0*/  @!P0 SYNCS.PHASECHK.TRANS64 P0, [R6+URZ], R5 ;  /* 0x00000005060085a7 */ /* 0x000e64000800007f */
[----:B-1----:R-:W-:Y:S05]  /*113c0*/  @!P0 BRA `(.L_x_328) ;  /* 0xfffffffc00f08947 */ /* 0x002fea000383ffff */
[----:B------:R-:W-:Y:S05]  /*113d0*/  BRA `(.L_x_359) ;  /* 0xfffffff000c47947 */ /* 0x000fea000383ffff */
.L_x_329:
[----:B0-----:R0:W1:Y:S02]  /*113e0*/  SYNCS.PHASECHK.TRANS64.TRYWAIT P0, [R9+URZ], R4 ;  /* 0x00000004090075a7 */ /* 0x001064000800017f */
[----:B-1----:R-:W-:Y:S05]  /*113f0*/  @!P0 NANOSLEEP.SYNCS 0x989680 ;  /* 0x009896800000895d */ /* 0x002fea0003900000 */
[----:B------:R-:W1:Y:S02]  /*11400*/  @!P0 SYNCS.PHASECHK.TRANS64 P0, [R9+URZ], R4 ;  /* 0x00000004090085a7 */ /* 0x000e64000800007f */
[----:B-1----:R-:W-:Y:S05]  /*11410*/  @!P0 BRA `(.L_x_329) ;  /* 0xfffffffc00f08947 */ /* 0x002fea000383ffff */
[----:B------:R-:W-:Y:S05]  /*11420*/  BRA `(.L_x_360) ;  /* 0xfffffff000d47947 */ /* 0x000fea000383ffff */
.L_x_330:
[----:B0-----:R0:W1:Y:S02]  /*11430*/  SYNCS.PHASECHK.TRANS64.TRYWAIT P0, [R6+URZ], R5 ;  /* 0x00000005060075a7 */ /* 0x001064000800017f */
[----:B-1----:R-:W-:Y:S05]  /*11440*/  @!P0 NANOSLEEP.SYNCS 0x989680 ;  /* 0x009896800000895d */ /* 0x002fea0003900000 */
[----:B------:R-:W1:Y:S02]  /*11450*/  @!P0 SYNCS.PHASECHK.TRANS64 P0, [R6+URZ], R5 ;  /* 0x00000005060085a7 */ /* 0x000e64000800007f */
[----:B-1----:R-:W-:Y:S05]  /*11460*/  @!P0 BRA `(.L_x_330) ;  /* 0xfffffffc00f08947 */ /* 0x002fea000383ffff */
[----:B------:R-:W-:Y:S05]  /*11470*/  BRA `(.L_x_361) ;  /* 0xfffffff000e47947 */ /* 0x000fea000383ffff */
.L_x_331:
[----:B0-----:R0:W1:Y:S02]  /*11480*/  SYNCS.PHASECHK.TRANS64.TRYWAIT P0, [R9+URZ], R4 ;  /* 0x00000004090075a7 */ /* 0x001064000800017f */
[----:B-1----:R-:W-:Y:S05]  /*11490*/  @!P0 NANOSLEEP.SYNCS 0x989680 ;  /* 0x009896800000895d */ /* 0x002fea0003900000 */
[----:B------:R-:W1:Y:S02]  /*114a0*/  @!P0 SYNCS.PHASECHK.TRANS64 P0, [R9+URZ], R4 ;  /* 0x00000004090085a7 */ /* 0x000e64000800007f */
[----:B-1----:R-:W-:Y:S05]  /*114b0*/  @!P0 BRA `(.L_x_331) ;  /* 0xfffffffc00f08947 */ /* 0x002fea000383ffff */
[----:B------:R-:W-:Y:S05]  /*114c0*/  BRA `(.L_x_362) ;  /* 0xfffffff000f47947 */ /* 0x000fea000383ffff */
.L_x_332:
[----:B0-----:R0:W1:Y:S02]  /*114d0*/  SYNCS.PHASECHK.TRANS64.TRYWAIT P0, [R6+URZ], R5 ;  /* 0x00000005060075a7 */ /* 0x001064000800017f */
[----:B-1----:R-:W-:Y:S05]  /*114e0*/  @!P0 NANOSLEEP.SYNCS 0x989680 ;  /* 0x009896800000895d */ /* 0x002fea0003900000 */
[----:B------:R-:W1:Y:S02]  /*114f0*/  @!P0 SYNCS.PHASECHK.TRANS64 P0, [R6+URZ], R5 ;  /* 0x00000005060085a7 */ /* 0x000e64000800007f */
[----:B-1----:R-:W-:Y:S05]  /*11500*/  @!P0 BRA `(.L_x_332) ;  /* 0xfffffffc00f08947 */ /* 0x002fea000383ffff */
[----:B------:R-:W-:Y:S05]  /*11510*/  BRA `(.L_x_363) ;  /* 0xfffffff400047947 */ /* 0x000fea000383ffff */
.L_x_333:
[----:B0-----:R0:W1:Y:S02]  /*11520*/  SYNCS.PHASECHK.TRANS64.TRYWAIT P0, [R9+URZ], R4 ;  /* 0x00000004090075a7 */ /* 0x001064000800017f */
[----:B-1----:R-:W-:Y:S05]  /*11530*/  @!P0 NANOSLEEP.SYNCS 0x989680 ;  /* 0x009896800000895d */ /* 0x002fea0003900000 */
[----:B------:R-:W1:Y:S02]  /*11540*/  @!P0 SYNCS.PHASECHK.TRANS64 P0, [R9+URZ], R4 ;  /* 0x00000004090085a7 */ /* 0x000e64000800007f */
[----:B-1----:R-:W-:Y:S05]  /*11550*/  @!P0 BRA `(.L_x_333) ;  /* 0xfffffffc00f08947 */ /* 0x002fea000383ffff */
[----:B------:R-:W-:Y:S05]  /*11560*/  BRA `(.L_x_364) ;  /* 0xfffffff400147947 */ /* 0x000fea000383ffff */
.L_x_334:
[----:B0-----:R0:W1:Y:S02]  /*11570*/  SYNCS.PHASECHK.TRANS64.TRYWAIT P0, [R6+URZ], R5 ;  /* 0x00000005060075a7 */ /* 0x001064000800017f */
[----:B-1----:R-:W-:Y:S05]  /*11580*/  @!P0 NANOSLEEP.SYNCS 0x989680 ;  /* 0x009896800000895d */ /* 0x002fea0003900000 */
[----:B------:R-:W1:Y:S02]  /*11590*/  @!P0 SYNCS.PHASECHK.TRANS64 P0, [R6+URZ], R5 ;  /* 0x00000005060085a7 */ /* 0x000e64000800007f */
[----:B-1----:R-:W-:Y:S05]  /*115a0*/  @!P0 BRA `(.L_x_334) ;  /* 0xfffffffc00f08947 */ /* 0x002fea000383ffff */
[----:B------:R-:W-:Y:S05]  /*115b0*/  BRA `(.L_x_365) ;  /* 0xfffffff400247947 */ /* 0x000fea000383ffff */
.L_x_335:
[----:B0-----:R0:W1:Y:S02]  /*115c0*/  SYNCS.PHASECHK.TRANS64.TRYWAIT P0, [R9+URZ], R4 ;  /* 0x00000004090075a7 */ /* 0x001064000800017f */
[----:B-1----:R-:W-:Y:S05]  /*115d0*/  @!P0 NANOSLEEP.SYNCS 0x989680 ;  /* 0x009896800000895d */ /* 0x002fea0003900000 */
[----:B------:R-:W1:Y:S02]  /*115e0*/  @!P0 SYNCS.PHASECHK.TRANS64 P0, [R9+URZ], R4 ;  /* 0x00000004090085a7 */ /* 0x000e64000800007f */
[----:B-1----:R-:W-:Y:S05]  /*115f0*/  @!P0 BRA `(.L_x_335) ;  /* 0xfffffffc00f08947 */ /* 0x002fea000383ffff */
[----:B------:R-:W-:Y:S05]  /*11600*/  BRA `(.L_x_366) ;  /* 0xfffffff400347947 */ /* 0x000fea000383ffff */
.L_x_336:
[----:B0-----:R0:W1:Y:S02]  /*11610*/  SYNCS.PHASECHK.TRANS64.TRYWAIT P0, [R6+URZ], R5 ;  /* 0x00000005060075a7 */ /* 0x001064000800017f */
[----:B-1----:R-:W-:Y:S05]  /*11620*/  @!P0 NANOSLEEP.SYNCS 0x989680 ;  /* 0x009896800000895d */ /* 0x002fea0003900000 */
[----:B------:R-:W1:Y:S02]  /*11630*/  @!P0 SYNCS.PHASECHK.TRANS64 P0, [R6+URZ], R5 ;  /* 0x00000005060085a7 */ /* 0x000e64000800007f */
[----:B-1----:R-:W-:Y:S05]  /*11640*/  @!P0 BRA `(.L_x_336) ;  /* 0xfffffffc00f08947 */ /* 0x002fea000383ffff */
[----:B------:R-:W-:Y:S05]  /*11650*/  BRA `(.L_x_367) ;  /* 0xfffffff400447947 */ /* 0x000fea000383ffff */
.L_x_337:
[----:B0-----:R0:W1:Y:S02]  /*11660*/  SYNCS.PHASECHK.TRANS64.TRYWAIT P0, [R9+URZ], R4 ;  /* 0x00000004090075a7 */ /* 0x001064000800017f */
[----:B-1----:R-:W-:Y:S05]  /*11670*/  @!P0 NANOSLEEP.SYNCS 0x989680 ;  /* 0x009896800000895d */ /* 0x002fea0003900000 */
[----:B------:R-:W1:Y:S02]  /*11680*/  @!P0 SYNCS.PHASECHK.TRANS64 P0, [R9+URZ], R4 ;  /* 0x00000004090085a7 */ /* 0x000e64000800007f */
[----:B-1----:R-:W-:Y:S05]  /*11690*/  @!P0 BRA `(.L_x_337) ;  /* 0xfffffffc00f08947 */ /* 0x002fea000383ffff */
[----:B------:R-:W-:Y:S05]  /*116a0*/  BRA `(.L_x_368) ;  /* 0xfffffff400547947 */ /* 0x000fea000383ffff */
.L_x_338:
[----:B0-----:R0:W1:Y:S02]  /*116b0*/  SYNCS.PHASECHK.TRANS64.TRYWAIT P0, [R6+URZ], R5 ;  /* 0x00000005060075a7 */ /* 0x001064000800017f */
[----:B-1----:R-:W-:Y:S05]  /*116c0*/  @!P0 NANOSLEEP.SYNCS 0x989680 ;  /* 0x009896800000895d */ /* 0x002fea0003900000 */
[----:B------:R-:W1:Y:S02]  /*116d0*/  @!P0 SYNCS.PHASECHK.TRANS64 P0, [R6+URZ], R5 ;  /* 0x00000005060085a7 */ /* 0x000e64000800007f */
[----:B-1----:R-:W-:Y:S05]  /*116e0*/  @!P0 BRA `(.L_x_338) ;  /* 0xfffffffc00f08947 */ /* 0x002fea000383ffff */
[----:B------:R-:W-:Y:S05]  /*116f0*/  BRA `(.L_x_369) ;  /* 0xfffffff400647947 */ /* 0x000fea000383ffff */
.L_x_339:
[----:B0-----:R0:W1:Y:S02]  /*11700*/  SYNCS.PHASECHK.TRANS64.TRYWAIT P0, [R9+URZ], R4 ;  /* 0x00000004090075a7 */ /* 0x001064000800017f */
[----:B-1----:R-:W-:Y:S05]  /*11710*/  @!P0 NANOSLEEP.SYNCS 0x989680 ;  /* 0x009896800000895d */ /* 0x002fea0003900000 */
[----:B------:R-:W1:Y:S02]  /*11720*/  @!P0 SYNCS.PHASECHK.TRANS64 P0, [R9+URZ], R4 ;  /* 0x00000004090085a7 */ /* 0x000e64000800007f */
[----:B-1----:R-:W-:Y:S05]  /*11730*/  @!P0 BRA `(.L_x_339) ;  /* 0xfffffffc00f08947 */ /* 0x002fea000383ffff */
[----:B------:R-:W-:Y:S05]  /*11740*/  BRA `(.L_x_370) ;  /* 0xfffffff400747947 */ /* 0x000fea000383ffff */
.L_x_340:
[----:B-1----:R1:W2:Y:S02]  /*11750*/  SYNCS.PHASECHK.TRANS64.TRYWAIT P0, [R6+URZ], R5 ;  /* 0x00000005060075a7 */ /* 0x0022a4000800017f */
[----:B--2---:R-:W-:Y:S05]  /*11760*/  @!P0 NANOSLEEP.SYNCS 0x989680 ;  /* 0x009896800000895d */ /* 0x004fea0003900000 */
[----:B------:R-:W2:Y:S02]  /*11770*/  @!P0 SYNCS.PHASECHK.TRANS64 P0, [R6+URZ], R5 ;  /* 0x00000005060085a7 */ /* 0x000ea4000800007f */
[----:B--2---:R-:W-:Y:S05]  /*11780*/  @!P0 BRA `(.L_x_340) ;  /* 0xfffffffc00f08947 */ /* 0x004fea000383ffff */
[----:B------:R-:W-:Y:S05]  /*11790*/  BRA `(.L_x_371) ;  /* 0xfffffff4007c7947 */ /* 0x000fea000383ffff */
.L_x_372:
[----:B------:R-:W-:-:S00]  /*117a0*/  BRA `(.L_x_372) ;  /* 0xfffffffc00fc7947 */ /* 0x000fc0000383ffff */
[----:B------:R-:W-:-:S00]  /*117b0*/  NOP ;  /* 0x0000000000007918 */ /* 0x000fc00000000000 */
        /* <DEDUP_REMOVED lines=12> */
.L_x_373:


//--------------------- .nv.shared._ZN7cutlass13device_kernelINS_4gemm6kernel13GemmUniversalIN4cute5tupleIJiiiiEEENS1_10collective13CollectiveMmaINS1_37MainloopSm90TmaGmmaWarpSpecializedFP8ILi22ENS5_IJNS4_1CILi2EEENSA_ILi1EEESC_EEENS1_32KernelTmaWarpSpecializedPingpongEEENS5_IJNSA_ILi64EEENSA_ILi256EEENSA_ILi32EEEEEENS_12float_e5m2_tENS5_IJlSC_lEEESK_SL_NS4_8TiledMMAINS4_8MMA_AtomIJNS4_4SM904GMMA31MMA_64x256x32_F32E5M2E5M2_SS_TNILNSP_7ScaleInE1ELSR_1EEEEEENS4_6LayoutINS5_IJSC_SC_SC_EEENS5_IJNSA_ILi0EEESW_SW_EEEEENS5_IJNS4_10UnderscoreESZ_SZ_EEEEENS4_13SM90_TMA_LOADENS4_14ComposedLayoutINS4_7SwizzleILi1ELi4ELi3EEENS4_18smem_ptr_flag_bitsILi8EEENSU_INS5_IJNSA_ILi8EEESI_EEENS5_IJSI_SC_EEEEEEEvNS4_8identityENS4_23SM90_TMA_LOAD_MULTICASTES1C_vS1D_EENS_8epilogue10collective6detail29Sm90TmaWarpSpecializedAdapterINS1H_15DefaultEpilogueISK_SL_SL_NS1G_6thread17LinearCombinationISK_Li1EffLNS1L_9ScaleType4KindE0ELNS_15FloatRoundStyleE2ESK_EENS1_15EpilogueDefaultEEEEEvvEEEEvNT_6ParamsE --------------------------
	.section	.nv.shared._ZN7cutlass13device_kernelINS_4gemm6kernel13GemmUniversalIN4cute5tupleIJiiiiEEENS1_10collective13CollectiveMmaINS1_37MainloopSm90TmaGmmaWarpSpecializedFP8ILi22ENS5_IJNS4_1CILi2EEENSA_ILi1EEESC_EEENS1_32KernelTmaWarpSpecializedPingpongEEENS5_IJNSA_ILi64EEENSA_ILi256EEENSA_ILi32EEEEEENS_12float_e5m2_tENS5_IJlSC_lEEESK_SL_NS4_8TiledMMAINS4_8MMA_AtomIJNS4_4SM904GMMA31MMA_64x256x32_F32E5M2E5M2_SS_TNILNSP_7ScaleInE1ELSR_1EEEEEENS4_6LayoutINS5_IJSC_SC_SC_EEENS5_IJNSA_ILi0EEESW_SW_EEEEENS5_IJNS4_10UnderscoreESZ_SZ_EEEEENS4_13SM90_TMA_LOADENS4_14ComposedLayoutINS4_7SwizzleILi1ELi4ELi3EEENS4_18smem_ptr_flag_bitsILi8EEENSU_INS5_IJNSA_ILi8EEESI_EEENS5_IJSI_SC_EEEEEEEvNS4_8identityENS4_23SM90_TMA_LOAD_MULTICASTES1C_vS1D_EENS_8epilogue10collective6detail29Sm90TmaWarpSpecializedAdapterINS1H_15DefaultEpilogueISK_SL_SL_NS1G_6thread17LinearCombinationISK_Li1EffLNS1L_9ScaleType4KindE0ELNS_15FloatRoundStyleE2ESK_EENS1_15EpilogueDefaultEEEEEvvEEEEvNT_6ParamsE,"aw",@nobits
	.sectionflags	@""
	.align	16
	.zero		1024


//--------------------- .nv.shared.reserved.0     --------------------------
	.section	.nv.shared.reserved.0,"aw",@nobits
	.weak		__nv_reservedSMEM_offset_0_alias
	.size		__nv_reservedSMEM_offset_0_alias, 0, 0
	.other		__nv_reservedSMEM_offset_0_alias,@"STO_CUDA_RESERVED_SHARED STV_DEFAULT"
__nv_reservedSMEM_offset_0_alias:
	.zero		0


//--------------------- .nv.global                --------------------------
	.section	.nv.global,"aw",@nobits
.nv.global:
	.type		_ZN40_INTERNAL_eddd20fc_4_k_cu_ab59302d_215334cute1_E,@object
	.size		_ZN40_INTERNAL_eddd20fc_4_k_cu_ab59302d_215334cute1_E,(_ZN40_INTERNAL_eddd20fc_4_k_cu_ab59302d_215334cuda3std3__45__cpo6cbeginE - _ZN40_INTERNAL_eddd20fc_4_k_cu_ab59302d_215334cute1_E)
_ZN40_INTERNAL_eddd20fc_4_k_cu_ab59302d_215334cute1_E:
	.zero		1
	.type		_ZN40_INTERNAL_eddd20fc_4_k_cu_ab59302d_215334cuda3std3__45__cpo6cbeginE,@object
	.size		_ZN40_INTERNAL_eddd20fc_4_k_cu_ab59302d_215334cuda3std3__45__cpo6cbeginE,(_ZN40_INTERNAL_eddd20fc_4_k_cu_ab59302d_215334cuda3std3__48in_placeE - _ZN40_INTERNAL_eddd20fc_4_k_cu_ab59302d_215334cuda3std3__45__cpo6cbeginE)
_ZN40_INTERNAL_eddd20fc_4_k_cu_ab59302d_215334cuda3std3__45__cpo6cbeginE:
	.zero		1
	.type		_ZN40_INTERNAL_eddd20fc_4_k_cu_ab59302d_215334cuda3std3__48in_placeE,@object
	.size		_ZN40_INTERNAL_eddd20fc_4_k_cu_ab59302d_215334cuda3std3__48in_placeE,(_ZN40_INTERNAL_eddd20fc_4_k_cu_ab59302d_215334cuda3std6ranges3__45__cpo9iter_moveE - _ZN40_INTERNAL_eddd20fc_4_k_cu_ab59302d_215334cuda3std3__48in_placeE)
_ZN40_INTERNAL_eddd20fc_4_k_cu_ab59302d_215334cuda3std3__48in_placeE:
	.zero		1
	.type		_ZN40_INTERNAL_eddd20fc_4_k_cu_ab59302d_215334cuda3std6ranges3__45__cpo9iter_moveE,@object
	.size		_ZN40_INTERNAL_eddd20fc_4_k_cu_ab59302d_215334cuda3std6ranges3__45__cpo9iter_moveE,(_ZN40_INTERNAL_eddd20fc_4_k_cu_ab59302d_215334cuda3std3__45__cpo5beginE - _ZN40_INTERNAL_eddd20fc_4_k_cu_ab59302d_215334cuda3std6ranges3__45__cpo9iter_moveE)
_ZN40_INTERNAL_eddd20fc_4_k_cu_ab59302d_215334cuda3std6ranges3__45__cpo9iter_moveE:
	.zero		1
	.type		_ZN40_INTERNAL_eddd20fc_4_k_cu_ab59302d_215334cuda3std3__45__cpo5beginE,@object
	.size		_ZN40_INTERNAL_eddd20fc_4_k_cu_ab59302d_215334cuda3std3__45__cpo5beginE,(_ZN40_INTERNAL_eddd20fc_4_k_cu_ab59302d_215334cuda3std3__442_GLOBAL__N__eddd20fc_4_k_cu_ab59302d_215336ignoreE - _ZN40_INTERNAL_eddd20fc_4_k_cu_ab59302d_215334cuda3std3__45__cpo5beginE)
_ZN40_INTERNAL_eddd20fc_4_k_cu_ab59302d_215334cuda3std3__45__cpo5beginE:
	.zero		1
	.type		_ZN40_INTERNAL_eddd20fc_4_k_cu_ab59302d_215334cuda3std3__442_GLOBAL__N__eddd20fc_4_k_cu_ab59302d_215336ignoreE,@object
	.size		_ZN40_INTERNAL_eddd20fc_4_k_cu_ab59302d_215334cuda3std3__442_GLOBAL__N__eddd20fc_4_k_cu_ab59302d_215336ignoreE,(_ZN40_INTERNAL_eddd20fc_4_k_cu_ab59302d_215334cute7productE - _ZN40_INTERNAL_eddd20fc_4_k_cu_ab59302d_215334cuda3std3__442_GLOBAL__N__eddd20fc_4_k_cu_ab59302d_215336ignoreE)
_ZN40_INTERNAL_eddd20fc_4_k_cu_ab59302d_215334cuda3std3__442_GLOBAL__N__eddd20fc_4_k_cu_ab59302d_215336ignoreE:
	.zero		1
	.type		_ZN40_INTERNAL_eddd20fc_4_k_cu_ab59302d_215334cute7productE,@object
	.size		_ZN40_INTERNAL_eddd20fc_4_k_cu_ab59302d_215334cute7productE,(_ZN40_INTERNAL_eddd20fc_4_k_cu_ab59302d_215334cuda3std3__45__cpo3endE - _ZN40_INTERNAL_eddd20fc_4_k_cu_ab59302d_215334cute7productE)
_ZN40_INTERNAL_eddd20fc_4_k_cu_ab59302d_215334cute7productE:
	.zero		1
	.type		_ZN40_INTERNAL_eddd20fc_4_k_cu_ab59302d_215334cuda3std3__45__cpo3endE,@object
	.size		_ZN40_INTERNAL_eddd20fc_4_k_cu_ab59302d_215334cuda3std3__45__cpo3endE,(_ZN40_INTERNAL_eddd20fc_4_k_cu_ab59302d_215334cuda3std3__419piecewise_constructE - _ZN40_INTERNAL_eddd20fc_4_k_cu_ab59302d_215334cuda3std3__45__cpo3endE)
_ZN40_INTERNAL_eddd20fc_4_k_cu_ab59302d_215334cuda3std3__45__cpo3endE:
	.zero		1
	.type		_ZN40_INTERNAL_eddd20fc_4_k_cu_ab59302d_215334cuda3std3__419piecewise_constructE,@object
	.size		_ZN40_INTERNAL_eddd20fc_4_k_cu_ab59302d_215334cuda3std3__419piecewise_constructE,(_ZN40_INTERNAL_eddd20fc_4_k_cu_ab59302d_215334cuda3std3__45__cpo4cendE - _ZN40_INTERNAL_eddd20fc_4_k_cu_ab59302d_215334cuda3std3__419piecewise_constructE)
_ZN40_INTERNAL_eddd20fc_4_k_cu_ab59302d_215334cuda3std3__419piecewise_constructE:
	.zero		1
	.type		_ZN40_INTERNAL_eddd20fc_4_k_cu_ab59302d_215334cuda3std3__45__cpo4cendE,@object
	.size		_ZN40_INTERNAL_eddd20fc_4_k_cu_ab59302d_215334cuda3std3__45__cpo4cendE,(_ZN40_INTERNAL_eddd20fc_4_k_cu_ab59302d_215334cuda3std6ranges3__45__cpo4swapE - _ZN40_INTERNAL_eddd20fc_4_k_cu_ab59302d_215334cuda3std3__45__cpo4cendE)
_ZN40_INTERNAL_eddd20fc_4_k_cu_ab59302d_215334cuda3std3__45__cpo4cendE:
	.zero		1
	.type		_ZN40_INTERNAL_eddd20fc_4_k_cu_ab59302d_215334cuda3std6ranges3__45__cpo4swapE,@object
	.size		_ZN40_INTERNAL_eddd20fc_4_k_cu_ab59302d_215334cuda3std6ranges3__45__cpo4swapE,(.L_7 - _ZN40_INTERNAL_eddd20fc_4_k_cu_ab59302d_215334cuda3std6ranges3__45__cpo4swapE)
_ZN40_INTERNAL_eddd20fc_4_k_cu_ab59302d_215334cuda3std6ranges3__45__cpo4swapE:
	.zero		1
.L_7:


//--------------------- .nv.constant0._ZN7cutlass13device_kernelINS_4gemm6kernel13GemmUniversalIN4cute5tupleIJiiiiEEENS1_10collective13CollectiveMmaINS1_37MainloopSm90TmaGmmaWarpSpecializedFP8ILi22ENS5_IJNS4_1CILi2EEENSA_ILi1EEESC_EEENS1_32KernelTmaWarpSpecializedPingpongEEENS5_IJNSA_ILi64EEENSA_ILi256EEENSA_ILi32EEEEEENS_12float_e5m2_tENS5_IJlSC_lEEESK_SL_NS4_8TiledMMAINS4_8MMA_AtomIJNS4_4SM904GMMA31MMA_64x256x32_F32E5M2E5M2_SS_TNILNSP_7ScaleInE1ELSR_1EEEEEENS4_6LayoutINS5_IJSC_SC_SC_EEENS5_IJNSA_ILi0EEESW_SW_EEEEENS5_IJNS4_10UnderscoreESZ_SZ_EEEEENS4_13SM90_TMA_LOADENS4_14ComposedLayoutINS4_7SwizzleILi1ELi4ELi3EEENS4_18smem_ptr_flag_bitsILi8EEENSU_INS5_IJNSA_ILi8EEESI_EEENS5_IJSI_SC_EEEEEEEvNS4_8identityENS4_23SM90_TMA_LOAD_MULTICASTES1C_vS1D_EENS_8epilogue10collective6detail29Sm90TmaWarpSpecializedAdapterINS1H_15DefaultEpilogueISK_SL_SL_NS1G_6thread17LinearCombinationISK_Li1EffLNS1L_9ScaleType4KindE0ELNS_15FloatRoundStyleE2ESK_EENS1_15EpilogueDefaultEEEEEvvEEEEvNT_6ParamsE --------------------------
	.section	.nv.constant0._ZN7cutlass13device_kernelINS_4gemm6kernel13GemmUniversalIN4cute5tupleIJiiiiEEENS1_10collective13CollectiveMmaINS1_37MainloopSm90TmaGmmaWarpSpecializedFP8ILi22ENS5_IJNS4_1CILi2EEENSA_ILi1EEESC_EEENS1_32KernelTmaWarpSpecializedPingpongEEENS5_IJNSA_ILi64EEENSA_ILi256EEENSA_ILi32EEEEEENS_12float_e5m2_tENS5_IJlSC_lEEESK_SL_NS4_8TiledMMAINS4_8MMA_AtomIJNS4_4SM904GMMA31MMA_64x256x32_F32E5M2E5M2_SS_TNILNSP_7ScaleInE1ELSR_1EEEEEENS4_6LayoutINS5_IJSC_SC_SC_EEENS5_IJNSA_ILi0EEESW_SW_EEEEENS5_IJNS4_10UnderscoreESZ_SZ_EEEEENS4_13SM90_TMA_LOADENS4_14ComposedLayoutINS4_7SwizzleILi1ELi4ELi3EEENS4_18smem_ptr_flag_bitsILi8EEENSU_INS5_IJNSA_ILi8EEESI_EEENS5_IJSI_SC_EEEEEEEvNS4_8identityENS4_23SM90_TMA_LOAD_MULTICASTES1C_vS1D_EENS_8epilogue10collective6detail29Sm90TmaWarpSpecializedAdapterINS1H_15DefaultEpilogueISK_SL_SL_NS1G_6thread17LinearCombinationISK_Li1EffLNS1L_9ScaleType4KindE0ELNS_15FloatRoundStyleE2ESK_EENS1_15EpilogueDefaultEEEEEvvEEEEvNT_6ParamsE,"a",@progbits
	.sectionflags	@""
	.align	4
.nv.constant0._ZN7cutlass13device_kernelINS_4gemm6kernel13GemmUniversalIN4cute5tupleIJiiiiEEENS1_10collective13CollectiveMmaINS1_37MainloopSm90TmaGmmaWarpSpecializedFP8ILi22ENS5_IJNS4_1CILi2EEENSA_ILi1EEESC_EEENS1_32KernelTmaWarpSpecializedPingpongEEENS5_IJNSA_ILi64EEENSA_ILi256EEENSA_ILi32EEEEEENS_12float_e5m2_tENS5_IJlSC_lEEESK_SL_NS4_8TiledMMAINS4_8MMA_AtomIJNS4_4SM904GMMA31MMA_64x256x32_F32E5M2E5M2_SS_TNILNSP_7ScaleInE1ELSR_1EEEEEENS4_6LayoutINS5_IJSC_SC_SC_EEENS5_IJNSA_ILi0EEESW_SW_EEEEENS5_IJNS4_10UnderscoreESZ_SZ_EEEEENS4_13SM90_TMA_LOADENS4_14ComposedLayoutINS4_7SwizzleILi1ELi4ELi3EEENS4_18smem_ptr_flag_bitsILi8EEENSU_INS5_IJNSA_ILi8EEESI_EEENS5_IJSI_SC_EEEEEEEvNS4_8identityENS4_23SM90_TMA_LOAD_MULTICASTES1C_vS1D_EENS_8epilogue10collective6detail29Sm90TmaWarpSpecializedAdapterINS1H_15DefaultEpilogueISK_SL_SL_NS1G_6thread17LinearCombinationISK_Li1EffLNS1L_9ScaleType4KindE0ELNS_15FloatRoundStyleE2ESK_EENS1_15EpilogueDefaultEEEEEvvEEEEvNT_6ParamsE:
	.zero		1664


//--------------------- SYMBOLS --------------------------

	.type		.nv.reservedSmem.offset0,@object
	.size		.nv.reservedSmem.offset0,0x4
